// auto-generated by cutlass_sweep.gemm — config: {"arch": "sm_90", "cluster_m": 1, "cluster_n": 2, "dtype": "int8", "dtype_b": "int8", "layout": "nt", "stages": 0, "tile_k": 64, "tile_m": 64, "tile_n": 128}
#include "cutlass/cutlass.h"
#include "cutlass/gemm/collective/collective_builder.hpp"
#include "cutlass/gemm/device/gemm_universal_adapter.h"
#include "cutlass/gemm/kernel/gemm_universal.hpp"
#include "cutlass/epilogue/collective/collective_builder.hpp"

using ElemA = int8_t;
using ElemB = int8_t;
using ElemCD = int8_t;
using Acc  = int32_t;
using TileShape    = cute::Shape<cute::_64, cute::_128, cute::_64>;
using ClusterShape = cute::Shape<cute::_1, cute::_2, cute::_1>;

using CollectiveEpilogue = typename cutlass::epilogue::collective::CollectiveBuilder<
    cutlass::arch::Sm90, cutlass::arch::OpClassTensorOp,
    TileShape, ClusterShape,
    cutlass::epilogue::collective::EpilogueTileAuto,
    Acc, Acc,
    ElemCD, cutlass::layout::RowMajor, 128 / cutlass::sizeof_bits<ElemCD>::value,
    ElemCD, cutlass::layout::RowMajor, 128 / cutlass::sizeof_bits<ElemCD>::value,
    cutlass::epilogue::collective::EpilogueScheduleAuto
  >::CollectiveOp;

using CollectiveMainloop = typename cutlass::gemm::collective::CollectiveBuilder<
    cutlass::arch::Sm90, cutlass::arch::OpClassTensorOp,
    ElemA, cutlass::layout::RowMajor, 128 / cutlass::sizeof_bits<ElemA>::value,
    ElemB, cutlass::layout::ColumnMajor, 128 / cutlass::sizeof_bits<ElemB>::value,
    Acc,
    TileShape, ClusterShape,
    cutlass::gemm::collective::StageCountAutoCarveout<static_cast<int>(sizeof(typename CollectiveEpilogue::SharedStorage))>,
    cutlass::gemm::collective::KernelScheduleAuto
  >::CollectiveOp;

using GemmKernel = cutlass::gemm::kernel::GemmUniversal<
    cute::Shape<int,int,int,int>,
    CollectiveMainloop,
    CollectiveEpilogue
>;
using Gemm = cutlass::gemm::device::GemmUniversalAdapter<GemmKernel>;

// Force the device kernel symbol into the cubin without needing a host main.
auto* _anchor = &cutlass::device_kernel<GemmKernel>;


// ===== COMPILED SASS (sm_90a) =====

	.target	sm_90a

	.elftype	@"ET_EXEC"


//--------------------- .note.nv.tkinfo           --------------------------
	.section	.note.nv.tkinfo,"",@"SHT_NOTE"
	.sectionflags	@"SHF_NOTE_NV_TKINFO"
	.tkinfo
        /*0018*/ 	.word	0x00000002
        /*0030*/ 	.string	""
        /*0030*/ 	.string	"ptxas"
        /*0030*/ 	.string	"Cuda compilation tools, release 13.0, V13.0.88"
        /*0030*/ 	.string	"Build cuda_13.0.r13.0/compiler.36424714_0"
        /*0030*/ 	.string	"-arch sm_90a -m 64 "



//--------------------- .note.nv.cuinfo           --------------------------
	.section	.note.nv.cuinfo,"",@"SHT_NOTE"
	.sectionflags	@"SHF_NOTE_NV_CUINFO"
        /*0018*/ 	.short	0x0002
        /*001a*/ 	.short	0x005a
        /*001c*/ 	.short	0x0082
	.zero		2


//--------------------- .nv.info                  --------------------------
	.section	.nv.info,"",@"SHT_CUDA_INFO"
	.align	4


	//----- nvinfo : EIATTR_REGCOUNT
	.align		4
        /*0000*/ 	.byte	0x04, 0x2f
        /*0002*/ 	.short	(.L_15 - .L_14)
	.align		4
.L_14:
        /*0004*/ 	.word	index@(_ZN7cutlass13device_kernelINS_4gemm6kernel13GemmUniversalIN4cute5tupleIJiiiiEEENS1_10collective13CollectiveMmaINS1_34MainloopSm90TmaGmmaWarpSpecializedILi18ENS5_IJNS4_1CILi1EEENSA_ILi2EEESB_EEENS1_32KernelTmaWarpSpecializedPingpongEEENS5_IJNSA_ILi64EEENSA_ILi128EEESG_EEEaNS5_IJlSB_lEEEaSJ_NS4_8TiledMMAINS4_8MMA_AtomIJNS4_4SM904GMMA27MMA_64x128x32_S32S8S8_SS_TNEEEENS4_6LayoutINS5_IJSB_SB_SB_EEENS5_IJNSA_ILi0EEESS_SS_EEEEENS5_IJNS4_10UnderscoreESV_SV_EEEEENS4_23SM90_TMA_LOAD_MULTICASTENS4_14ComposedLayoutINS4_7SwizzleILi2ELi4ELi3EEENS4_18smem_ptr_flag_bitsILi8EEENSQ_INS5_IJNSA_ILi8EEESG_EEENS5_IJSG_SB_EEEEEEEvNS4_8identityENS4_13SM90_TMA_LOADES18_vS19_EENS_8epilogue10collective6detail29Sm90TmaWarpSpecializedAdapterINS1D_15DefaultEpilogueIaSJ_SJ_NS1C_6thread17LinearCombinationIaLi1EiiLNS1H_9ScaleType4KindE0ELNS_15FloatRoundStyleE2EaEENS1_15EpilogueDefaultEEEEEvvEEEEvNT_6ParamsE)
        /*0008*/ 	.word	0x000000a8


	//----- nvinfo : EIATTR_FRAME_SIZE
	.align		4
.L_15:
        /*000c*/ 	.byte	0x04, 0x11
        /*000e*/ 	.short	(.L_17 - .L_16)
	.align		4
.L_16:
        /*0010*/ 	.word	index@(_ZN7cutlass13device_kernelINS_4gemm6kernel13GemmUniversalIN4cute5tupleIJiiiiEEENS1_10collective13CollectiveMmaINS1_34MainloopSm90TmaGmmaWarpSpecializedILi18ENS5_IJNS4_1CILi1EEENSA_ILi2EEESB_EEENS1_32KernelTmaWarpSpecializedPingpongEEENS5_IJNSA_ILi64EEENSA_ILi128EEESG_EEEaNS5_IJlSB_lEEEaSJ_NS4_8TiledMMAINS4_8MMA_AtomIJNS4_4SM904GMMA27MMA_64x128x32_S32S8S8_SS_TNEEEENS4_6LayoutINS5_IJSB_SB_SB_EEENS5_IJNSA_ILi0EEESS_SS_EEEEENS5_IJNS4_10UnderscoreESV_SV_EEEEENS4_23SM90_TMA_LOAD_MULTICASTENS4_14ComposedLayoutINS4_7SwizzleILi2ELi4ELi3EEENS4_18smem_ptr_flag_bitsILi8EEENSQ_INS5_IJNSA_ILi8EEESG_EEENS5_IJSG_SB_EEEEEEEvNS4_8identityENS4_13SM90_TMA_LOADES18_vS19_EENS_8epilogue10collective6detail29Sm90TmaWarpSpecializedAdapterINS1D_15DefaultEpilogueIaSJ_SJ_NS1C_6thread17LinearCombinationIaLi1EiiLNS1H_9ScaleType4KindE0ELNS_15FloatRoundStyleE2EaEENS1_15EpilogueDefaultEEEEEvvEEEEvNT_6ParamsE)
        /*0014*/ 	.word	0x00000008


	//----- nvinfo : EIATTR_MIN_STACK_SIZE
	.align		4
.L_17:
        /*0018*/ 	.byte	0x04, 0x12
        /*001a*/ 	.short	(.L_19 - .L_18)
	.align		4
.L_18:
        /*001c*/ 	.word	index@(_ZN7cutlass13device_kernelINS_4gemm6kernel13GemmUniversalIN4cute5tupleIJiiiiEEENS1_10collective13CollectiveMmaINS1_34MainloopSm90TmaGmmaWarpSpecializedILi18ENS5_IJNS4_1CILi1EEENSA_ILi2EEESB_EEENS1_32KernelTmaWarpSpecializedPingpongEEENS5_IJNSA_ILi64EEENSA_ILi128EEESG_EEEaNS5_IJlSB_lEEEaSJ_NS4_8TiledMMAINS4_8MMA_AtomIJNS4_4SM904GMMA27MMA_64x128x32_S32S8S8_SS_TNEEEENS4_6LayoutINS5_IJSB_SB_SB_EEENS5_IJNSA_ILi0EEESS_SS_EEEEENS5_IJNS4_10UnderscoreESV_SV_EEEEENS4_23SM90_TMA_LOAD_MULTICASTENS4_14ComposedLayoutINS4_7SwizzleILi2ELi4ELi3EEENS4_18smem_ptr_flag_bitsILi8EEENSQ_INS5_IJNSA_ILi8EEESG_EEENS5_IJSG_SB_EEEEEEEvNS4_8identityENS4_13SM90_TMA_LOADES18_vS19_EENS_8epilogue10collective6detail29Sm90TmaWarpSpecializedAdapterINS1D_15DefaultEpilogueIaSJ_SJ_NS1C_6thread17LinearCombinationIaLi1EiiLNS1H_9ScaleType4KindE0ELNS_15FloatRoundStyleE2EaEENS1_15EpilogueDefaultEEEEEvvEEEEvNT_6ParamsE)
        /*0020*/ 	.word	0x00000008
.L_19:


//--------------------- .nv.compat                --------------------------
	.section	.nv.compat,"",@"SHT_CUDA_COMPAT_INFO"
	.align	4
        /*0000*/ 	.byte	0x02, 0x09, 0x01, 0x00, 0x02, 0x02, 0x04, 0x00, 0x02, 0x05, 0x05, 0x00, 0x03, 0x07, 0x01, 0x01
        /*0010*/ 	.byte	0x02, 0x03, 0x01, 0x00, 0x02, 0x06, 0x01, 0x00, 0x04, 0x0b, 0x08, 0x00, 0x00, 0x00, 0x00, 0x00
        /*0020*/ 	.byte	0x00, 0x00, 0x00, 0x00


//--------------------- .nv.info._ZN7cutlass13device_kernelINS_4gemm6kernel13GemmUniversalIN4cute5tupleIJiiiiEEENS1_10collective13CollectiveMmaINS1_34MainloopSm90TmaGmmaWarpSpecializedILi18ENS5_IJNS4_1CILi1EEENSA_ILi2EEESB_EEENS1_32KernelTmaWarpSpecializedPingpongEEENS5_IJNSA_ILi64EEENSA_ILi128EEESG_EEEaNS5_IJlSB_lEEEaSJ_NS4_8TiledMMAINS4_8MMA_AtomIJNS4_4SM904GMMA27MMA_64x128x32_S32S8S8_SS_TNEEEENS4_6LayoutINS5_IJSB_SB_SB_EEENS5_IJNSA_ILi0EEESS_SS_EEEEENS5_IJNS4_10UnderscoreESV_SV_EEEEENS4_23SM90_TMA_LOAD_MULTICASTENS4_14ComposedLayoutINS4_7SwizzleILi2ELi4ELi3EEENS4_18smem_ptr_flag_bitsILi8EEENSQ_INS5_IJNSA_ILi8EEESG_EEENS5_IJSG_SB_EEEEEEEvNS4_8identityENS4_13SM90_TMA_LOADES18_vS19_EENS_8epilogue10collective6detail29Sm90TmaWarpSpecializedAdapterINS1D_15DefaultEpilogueIaSJ_SJ_NS1C_6thread17LinearCombinationIaLi1EiiLNS1H_9ScaleType4KindE0ELNS_15FloatRoundStyleE2EaEENS1_15EpilogueDefaultEEEEEvvEEEEvNT_6ParamsE --------------------------
	.section	.nv.info._ZN7cutlass13device_kernelINS_4gemm6kernel13GemmUniversalIN4cute5tupleIJiiiiEEENS1_10collective13CollectiveMmaINS1_34MainloopSm90TmaGmmaWarpSpecializedILi18ENS5_IJNS4_1CILi1EEENSA_ILi2EEESB_EEENS1_32KernelTmaWarpSpecializedPingpongEEENS5_IJNSA_ILi64EEENSA_ILi128EEESG_EEEaNS5_IJlSB_lEEEaSJ_NS4_8TiledMMAINS4_8MMA_AtomIJNS4_4SM904GMMA27MMA_64x128x32_S32S8S8_SS_TNEEEENS4_6LayoutINS5_IJSB_SB_SB_EEENS5_IJNSA_ILi0EEESS_SS_EEEEENS5_IJNS4_10UnderscoreESV_SV_EEEEENS4_23SM90_TMA_LOAD_MULTICASTENS4_14ComposedLayoutINS4_7SwizzleILi2ELi4ELi3EEENS4_18smem_ptr_flag_bitsILi8EEENSQ_INS5_IJNSA_ILi8EEESG_EEENS5_IJSG_SB_EEEEEEEvNS4_8identityENS4_13SM90_TMA_LOADES18_vS19_EENS_8epilogue10collective6detail29Sm90TmaWarpSpecializedAdapterINS1D_15DefaultEpilogueIaSJ_SJ_NS1C_6thread17LinearCombinationIaLi1EiiLNS1H_9ScaleType4KindE0ELNS_15FloatRoundStyleE2EaEENS1_15EpilogueDefaultEEEEEvvEEEEvNT_6ParamsE,"",@"SHT_CUDA_INFO"
	.sectionflags	@""
	.align	4


	//----- nvinfo : EIATTR_CUDA_API_VERSION
	.align		4
        /*0000*/ 	.byte	0x04, 0x37
        /*0002*/ 	.short	(.L_21 - .L_20)
.L_20:
        /*0004*/ 	.word	0x00000082


	//----- nvinfo : EIATTR_KPARAM_INFO
	.align		4
.L_21:
        /*0008*/ 	.byte	0x04, 0x17
        /*000a*/ 	.short	(.L_23 - .L_22)
.L_22:
        /*000c*/ 	.word	0x00000000
        /*0010*/ 	.short	0x0000
        /*0012*/ 	.short	0x0070
        /*0014*/ 	.byte	0x00, 0xf0, 0x01, 0x10


	//----- nvinfo : EIATTR_SPARSE_MMA_MASK
	.align		4
.L_23:
        /*0018*/ 	.byte	0x03, 0x50
        /*001a*/ 	.short	0x0000


	//----- nvinfo : EIATTR_MAXREG_COUNT
	.align		4
        /*001c*/ 	.byte	0x03, 0x1b
        /*001e*/ 	.short	0x00a8


	//----- nvinfo : EIATTR_NUM_BARRIERS
	.align		4
        /*0020*/ 	.byte	0x02, 0x4c
        /*0022*/ 	.byte	0x01
	.zero		1


	//----- nvinfo : EIATTR_EXTERNS
	.align		4
        /*0024*/ 	.byte	0x04, 0x0f
        /*0026*/ 	.short	(.L_25 - .L_24)


	//   ....[0]....
	.align		4
.L_24:
        /*0028*/ 	.word	index@(__assertfail)


	//----- nvinfo : EIATTR_ANNOTATIONS
	.align		4
.L_25:
        /*002c*/ 	.byte	0x04, 0x55
        /*002e*/ 	.short	(.L_27 - .L_26)


	//   ....[0]....
.L_26:
        /*0030*/ 	.word	0x00000001
        /*0034*/ 	.byte	0x30, 0x0f, 0x00, 0x00, 0x01, 0x00, 0x00, 0x00, 0x20, 0x55, 0x00, 0x00, 0x01, 0x00, 0x00, 0x00
        /*0044*/ 	.byte	0xa0, 0x61, 0x00, 0x00


	//----- nvinfo : EIATTR_MERCURY_ISA_VERSION
	.align		4
.L_27:
        /*0048*/ 	.byte	0x03, 0x5f
        /*004a*/ 	.short	0x0101


	//----- nvinfo : EIATTR_INT_WARP_WIDE_INSTR_OFFSETS
	.align		4
        /*004c*/ 	.byte	0x04, 0x31
        /*004e*/ 	.short	(.L_29 - .L_28)


	//   ....[0]....
.L_28:
        /*0050*/ 	.word	0x00000680


	//   ....[1]....
        /*0054*/ 	.word	0x000006c0


	//   ....[2]....
        /*0058*/ 	.word	0x00000800


	//   ....[3]....
        /*005c*/ 	.word	0x00000810


	//   ....[4]....
        /*0060*/ 	.word	0x00000830


	//   ....[5]....
        /*0064*/ 	.word	0x00000850


	//   ....[6]....
        /*0068*/ 	.word	0x00000900


	//   ....[7]....
        /*006c*/ 	.word	0x00000950


	//   ....[8]....
        /*0070*/ 	.word	0x00001fa0


	//----- nvinfo : EIATTR_COOP_GROUP_MASK_REGIDS
	.align		4
.L_29:
        /*0074*/ 	.byte	0x04, 0x29
        /*0076*/ 	.short	(.L_31 - .L_30)


	//   ....[0]....
.L_30:
        /*0078*/ 	.word	0xffffffff


	//   ....[1]....
        /*007c*/ 	.word	0xffffffff


	//   ....[2]....
        /*0080*/ 	.word	0xffffffff


	//   ....[3]....
        /*0084*/ 	.word	0xffffffff


	//   ....[4]....
        /*0088*/ 	.word	0xffffffff


	//   ....[5]....
        /*008c*/ 	.word	0xffffffff


	//   ....[6]....
        /*0090*/ 	.word	0xffffffff


	//----- nvinfo : EIATTR_COOP_GROUP_INSTR_OFFSETS
	.align		4
.L_31:
        /*0094*/ 	.byte	0x04, 0x28
        /*0096*/ 	.short	(.L_33 - .L_32)


	//   ....[0]....
.L_32:
        /*0098*/ 	.word	0x00000070


	//   ....[1]....
        /*009c*/ 	.word	0x00000080


	//   ....[2]....
        /*00a0*/ 	.word	0x00000140


	//   ....[3]....
        /*00a4*/ 	.word	0x000004c0


	//   ....[4]....
        /*00a8*/ 	.word	0x00000500


	//   ....[5]....
        /*00ac*/ 	.word	0x000009a0


	//   ....[6]....
        /*00b0*/ 	.word	0x00000ad0


	//----- nvinfo : EIATTR_REG_RECONFIG
	.align		4
.L_33:
        /*00b4*/ 	.byte	0x01, 0x54
	.zero		2


	//----- nvinfo : EIATTR_SYSCALL_OFFSETS
	.align		4
        /*00b8*/ 	.byte	0x04, 0x46
        /*00ba*/ 	.short	(.L_35 - .L_34)


	//   ....[0]....
.L_34:
        /*00bc*/ 	.word	0x000019d0


	//----- nvinfo : EIATTR_MBARRIER_INSTR_OFFSETS
	.align		4
.L_35:
        /*00c0*/ 	.byte	0x04, 0x39
        /*00c2*/ 	.short	(.L_37 - .L_36)


	//   ....[0]....
.L_36:
        /*00c4*/ 	.word	0x00000260
        /*00c8*/ 	.word	0x000000ff
        /*00cc*/ 	.word	0x00000000
        /*00d0*/ 	.short	0x0100
        /*00d2*/ 	.byte	0x08
	.zero		1


	//   ....[1]....
        /*00d4*/ 	.word	0x00000270
        /*00d8*/ 	.word	0x000000ff
        /*00dc*/ 	.word	0x00000090
        /*00e0*/ 	.short	0x0100
        /*00e2*/ 	.byte	0x08
	.zero		1


	//   ....[2]....
        /*00e4*/ 	.word	0x00000280
        /*00e8*/ 	.word	0x000000ff
        /*00ec*/ 	.word	0x00000008
        /*00f0*/ 	.short	0x0100
        /*00f2*/ 	.byte	0x08
	.zero		1


	//   ....[3]....
        /*00f4*/ 	.word	0x00000290
        /*00f8*/ 	.word	0x000000ff
        /*00fc*/ 	.word	0x00000098
        /*0100*/ 	.short	0x0100
        /*0102*/ 	.byte	0x08
	.zero		1


	//   ....[4]....
        /*0104*/ 	.word	0x000002a0
        /*0108*/ 	.word	0x000000ff
        /*010c*/ 	.word	0x00000010
        /*0110*/ 	.short	0x0100
        /*0112*/ 	.byte	0x08
	.zero		1


	//   ....[5]....
        /*0114*/ 	.word	0x000002b0
        /*0118*/ 	.word	0x000000ff
        /*011c*/ 	.word	0x000000a0
        /*0120*/ 	.short	0x0100
        /*0122*/ 	.byte	0x08
	.zero		1


	//   ....[6]....
        /*0124*/ 	.word	0x000002c0
        /*0128*/ 	.word	0x000000ff
        /*012c*/ 	.word	0x00000018
        /*0130*/ 	.short	0x0100
        /*0132*/ 	.byte	0x08
	.zero		1


	//   ....[7]....
        /*0134*/ 	.word	0x000002d0
        /*0138*/ 	.word	0x000000ff
        /*013c*/ 	.word	0x000000a8
        /*0140*/ 	.short	0x0100
        /*0142*/ 	.byte	0x08
	.zero		1


	//   ....[8]....
        /*0144*/ 	.word	0x000002e0
        /*0148*/ 	.word	0x000000ff
        /*014c*/ 	.word	0x00000020
        /*0150*/ 	.short	0x0100
        /*0152*/ 	.byte	0x08
	.zero		1


	//   ....[9]....
        /*0154*/ 	.word	0x000002f0
        /*0158*/ 	.word	0x000000ff
        /*015c*/ 	.word	0x000000b0
        /*0160*/ 	.short	0x0100
        /*0162*/ 	.byte	0x08
	.zero		1


	//   ....[10]....
        /*0164*/ 	.word	0x00000300
        /*0168*/ 	.word	0x000000ff
        /*016c*/ 	.word	0x00000028
        /*0170*/ 	.short	0x0100
        /*0172*/ 	.byte	0x08
	.zero		1


	//   ....[11]....
        /*0174*/ 	.word	0x00000310
        /*0178*/ 	.word	0x000000ff
        /*017c*/ 	.word	0x000000b8
        /*0180*/ 	.short	0x0100
        /*0182*/ 	.byte	0x08
	.zero		1


	//   ....[12]....
        /*0184*/ 	.word	0x00000320
        /*0188*/ 	.word	0x000000ff
        /*018c*/ 	.word	0x00000030
        /*0190*/ 	.short	0x0100
        /*0192*/ 	.byte	0x08
	.zero		1


	//   ....[13]....
        /*0194*/ 	.word	0x00000330
        /*0198*/ 	.word	0x000000ff
        /*019c*/ 	.word	0x000000c0
        /*01a0*/ 	.short	0x0100
        /*01a2*/ 	.byte	0x08
	.zero		1


	//   ....[14]....
        /*01a4*/ 	.word	0x00000340
        /*01a8*/ 	.word	0x000000ff
        /*01ac*/ 	.word	0x00000038
        /*01b0*/ 	.short	0x0100
        /*01b2*/ 	.byte	0x08
	.zero		1


	//   ....[15]....
        /*01b4*/ 	.word	0x00000350
        /*01b8*/ 	.word	0x000000ff
        /*01bc*/ 	.word	0x000000c8
        /*01c0*/ 	.short	0x0100
        /*01c2*/ 	.byte	0x08
	.zero		1


	//   ....[16]....
        /*01c4*/ 	.word	0x00000360
        /*01c8*/ 	.word	0x000000ff
        /*01cc*/ 	.word	0x00000040
        /*01d0*/ 	.short	0x0100
        /*01d2*/ 	.byte	0x08
	.zero		1


	//   ....[17]....
        /*01d4*/ 	.word	0x00000370
        /*01d8*/ 	.word	0x000000ff
        /*01dc*/ 	.word	0x000000d0
        /*01e0*/ 	.short	0x0100
        /*01e2*/ 	.byte	0x08
	.zero		1


	//   ....[18]....
        /*01e4*/ 	.word	0x00000380
        /*01e8*/ 	.word	0x000000ff
        /*01ec*/ 	.word	0x00000048
        /*01f0*/ 	.short	0x0100
        /*01f2*/ 	.byte	0x08
	.zero		1


	//   ....[19]....
        /*01f4*/ 	.word	0x00000390
        /*01f8*/ 	.word	0x000000ff
        /*01fc*/ 	.word	0x000000d8
        /*0200*/ 	.short	0x0100
        /*0202*/ 	.byte	0x08
	.zero		1


	//   ....[20]....
        /*0204*/ 	.word	0x000003a0
        /*0208*/ 	.word	0x000000ff
        /*020c*/ 	.word	0x00000050
        /*0210*/ 	.short	0x0100
        /*0212*/ 	.byte	0x08
	.zero		1


	//   ....[21]....
        /*0214*/ 	.word	0x000003b0
        /*0218*/ 	.word	0x000000ff
        /*021c*/ 	.word	0x000000e0
        /*0220*/ 	.short	0x0100
        /*0222*/ 	.byte	0x08
	.zero		1


	//   ....[22]....
        /*0224*/ 	.word	0x000003c0
        /*0228*/ 	.word	0x000000ff
        /*022c*/ 	.word	0x00000058
        /*0230*/ 	.short	0x0100
        /*0232*/ 	.byte	0x08
	.zero		1


	//   ....[23]....
        /*0234*/ 	.word	0x000003d0
        /*0238*/ 	.word	0x000000ff
        /*023c*/ 	.word	0x000000e8
        /*0240*/ 	.short	0x0100
        /*0242*/ 	.byte	0x08
	.zero		1


	//   ....[24]....
        /*0244*/ 	.word	0x000003e0
        /*0248*/ 	.word	0x000000ff
        /*024c*/ 	.word	0x00000060
        /*0250*/ 	.short	0x0100
        /*0252*/ 	.byte	0x08
	.zero		1


	//   ....[25]....
        /*0254*/ 	.word	0x000003f0
        /*0258*/ 	.word	0x000000ff
        /*025c*/ 	.word	0x000000f0
        /*0260*/ 	.short	0x0100
        /*0262*/ 	.byte	0x08
	.zero		1


	//   ....[26]....
        /*0264*/ 	.word	0x00000400
        /*0268*/ 	.word	0x000000ff
        /*026c*/ 	.word	0x00000068
        /*0270*/ 	.short	0x0100
        /*0272*/ 	.byte	0x08
	.zero		1


	//   ....[27]....
        /*0274*/ 	.word	0x00000410
        /*0278*/ 	.word	0x000000ff
        /*027c*/ 	.word	0x000000f8
        /*0280*/ 	.short	0x0100
        /*0282*/ 	.byte	0x08
	.zero		1


	//   ....[28]....
        /*0284*/ 	.word	0x00000420
        /*0288*/ 	.word	0x000000ff
        /*028c*/ 	.word	0x00000070
        /*0290*/ 	.short	0x0100
        /*0292*/ 	.byte	0x08
	.zero		1


	//   ....[29]....
        /*0294*/ 	.word	0x00000430
        /*0298*/ 	.word	0x000000ff
        /*029c*/ 	.word	0x00000100
        /*02a0*/ 	.short	0x0100
        /*02a2*/ 	.byte	0x08
	.zero		1


	//   ....[30]....
        /*02a4*/ 	.word	0x00000440
        /*02a8*/ 	.word	0x000000ff
        /*02ac*/ 	.word	0x00000078
        /*02b0*/ 	.short	0x0100
        /*02b2*/ 	.byte	0x08
	.zero		1


	//   ....[31]....
        /*02b4*/ 	.word	0x00000450
        /*02b8*/ 	.word	0x000000ff
        /*02bc*/ 	.word	0x00000108
        /*02c0*/ 	.short	0x0100
        /*02c2*/ 	.byte	0x08
	.zero		1


	//   ....[32]....
        /*02c4*/ 	.word	0x00000460
        /*02c8*/ 	.word	0x000000ff
        /*02cc*/ 	.word	0x00000080
        /*02d0*/ 	.short	0x0100
        /*02d2*/ 	.byte	0x08
	.zero		1


	//   ....[33]....
        /*02d4*/ 	.word	0x00000470
        /*02d8*/ 	.word	0x000000ff
        /*02dc*/ 	.word	0x00000110
        /*02e0*/ 	.short	0x0100
        /*02e2*/ 	.byte	0x08
	.zero		1


	//   ....[34]....
        /*02e4*/ 	.word	0x00000480
        /*02e8*/ 	.word	0x000000ff
        /*02ec*/ 	.word	0x00000088
        /*02f0*/ 	.short	0x0100
        /*02f2*/ 	.byte	0x08
	.zero		1


	//   ....[35]....
        /*02f4*/ 	.word	0x00000490
        /*02f8*/ 	.word	0x000000ff
        /*02fc*/ 	.word	0x00000118
        /*0300*/ 	.short	0x0100
        /*0302*/ 	.byte	0x08
	.zero		1


	//   ....[36]....
        /*0304*/ 	.word	0x00000980
        /*0308*/ 	.word	0x000000ff
        /*030c*/ 	.word	0x00000150
        /*0310*/ 	.short	0x0100
        /*0312*/ 	.byte	0x08
	.zero		1


	//   ....[37]....
        /*0314*/ 	.word	0x00000a20
        /*0318*/ 	.word	0x000000ff
        /*031c*/ 	.word	0x00000158
        /*0320*/ 	.short	0x0100
        /*0322*/ 	.byte	0x08
	.zero		1


	//   ....[38]....
        /*0324*/ 	.word	0x00000a50
        /*0328*/ 	.word	0x000000ff
        /*032c*/ 	.word	0x00000130
        /*0330*/ 	.short	0x0100
        /*0332*/ 	.byte	0x09
	.zero		1


	//   ....[39]....
        /*0334*/ 	.word	0x00000a60
        /*0338*/ 	.word	0x000000ff
        /*033c*/ 	.word	0x00000138
        /*0340*/ 	.short	0x0100
        /*0342*/ 	.byte	0x09
	.zero		1


	//   ....[40]....
        /*0344*/ 	.word	0x00000a70
        /*0348*/ 	.word	0x000000ff
        /*034c*/ 	.word	0x00000140
        /*0350*/ 	.short	0x0100
        /*0352*/ 	.byte	0x09
	.zero		1


	//   ....[41]....
        /*0354*/ 	.word	0x00000a80
        /*0358*/ 	.word	0x000000ff
        /*035c*/ 	.word	0x00000148
        /*0360*/ 	.short	0x0100
        /*0362*/ 	.byte	0x09
	.zero		1


	//   ....[42]....
        /*0364*/ 	.word	0x000018b0
        /*0368*/ 	.word	0x0000005e
        /*036c*/ 	.word	0x00000000
        /*0370*/ 	.short	0x010a
        /*0372*/ 	.byte	0x2a
	.zero		1


	//   ....[43]....
        /*0374*/ 	.word	0x00001a60
        /*0378*/ 	.word	0x00000003
        /*037c*/ 	.word	0x00000000
        /*0380*/ 	.short	0x010a
        /*0382*/ 	.byte	0x3f
	.zero		1


	//   ....[44]....
        /*0384*/ 	.word	0x00001aa0
        /*0388*/ 	.word	0x00000003
        /*038c*/ 	.word	0x00000000
        /*0390*/ 	.short	0x010a
        /*0392*/ 	.byte	0x3f
	.zero		1


	//   ....[45]....
        /*0394*/ 	.word	0x00001ca0
        /*0398*/ 	.word	0x000000ff
        /*039c*/ 	.word	0x00000000
        /*03a0*/ 	.short	0x010a
        /*03a2*/ 	.byte	0x04
	.zero		1


	//   ....[46]....
        /*03a4*/ 	.word	0x00001ce0
        /*03a8*/ 	.word	0x000000ff
        /*03ac*/ 	.word	0x00000000
        /*03b0*/ 	.short	0x010a
        /*03b2*/ 	.byte	0x04
	.zero		1


	//   ....[47]....
        /*03b4*/ 	.word	0x00001e40
        /*03b8*/ 	.word	0x00000005
        /*03bc*/ 	.word	0x00000000
        /*03c0*/ 	.short	0x0101
        /*03c2*/ 	.byte	0x3f
	.zero		1


	//   ....[48]....
        /*03c4*/ 	.word	0x00001f40
        /*03c8*/ 	.word	0x0000005f
        /*03cc*/ 	.word	0x00000000
        /*03d0*/ 	.short	0x0101
        /*03d2*/ 	.byte	0x2f
	.zero		1


	//   ....[49]....
        /*03d4*/ 	.word	0x00002040
        /*03d8*/ 	.word	0x00000003
        /*03dc*/ 	.word	0x00000000
        /*03e0*/ 	.short	0x0101
        /*03e2*/ 	.byte	0x3f
	.zero		1


	//   ....[50]....
        /*03e4*/ 	.word	0x00002100
        /*03e8*/ 	.word	0x0000005e
        /*03ec*/ 	.word	0x00000010
        /*03f0*/ 	.short	0x010a
        /*03f2*/ 	.byte	0x2a
	.zero		1


	//   ....[51]....
        /*03f4*/ 	.word	0x00005540
        /*03f8*/ 	.word	0x00000061
        /*03fc*/ 	.word	0x00000000
        /*0400*/ 	.short	0x0101
        /*0402*/ 	.byte	0x2f
	.zero		1


	//   ....[52]....
        /*0404*/ 	.word	0x00005ef0
        /*0408*/ 	.word	0x0000000d
        /*040c*/ 	.word	0x00000090
        /*0410*/ 	.short	0x010a
        /*0412*/ 	.byte	0x3f
	.zero		1


	//   ....[53]....
        /*0414*/ 	.word	0x000062b0
        /*0418*/ 	.word	0x00000005
        /*041c*/ 	.word	0x00000158
        /*0420*/ 	.short	0x0101
        /*0422*/ 	.byte	0x3f
	.zero		1


	//   ....[54]....
        /*0424*/ 	.word	0x00006a40
        /*0428*/ 	.word	0x00000007
        /*042c*/ 	.word	0x00000000
        /*0430*/ 	.short	0x010a
        /*0432*/ 	.byte	0x3f
	.zero		1


	//   ....[55]....
        /*0434*/ 	.word	0x00006ac0
        /*0438*/ 	.word	0x00000008
        /*043c*/ 	.word	0x00000000
        /*0440*/ 	.short	0x010a
        /*0442*/ 	.byte	0x3f
	.zero		1


	//   ....[56]....
        /*0444*/ 	.word	0x00006b50
        /*0448*/ 	.word	0x00000009
        /*044c*/ 	.word	0x00000000
        /*0450*/ 	.short	0x010a
        /*0452*/ 	.byte	0x3f
	.zero		1


	//   ....[57]....
        /*0454*/ 	.word	0x00006be0
        /*0458*/ 	.word	0x00000008
        /*045c*/ 	.word	0x00000000
        /*0460*/ 	.short	0x010a
        /*0462*/ 	.byte	0x3f
	.zero		1


	//   ....[58]....
        /*0464*/ 	.word	0x00006c70
        /*0468*/ 	.word	0x00000009
        /*046c*/ 	.word	0x00000000
        /*0470*/ 	.short	0x010a
        /*0472*/ 	.byte	0x3f
	.zero		1


	//   ....[59]....
        /*0474*/ 	.word	0x00006d00
        /*0478*/ 	.word	0x00000008
        /*047c*/ 	.word	0x00000000
        /*0480*/ 	.short	0x010a
        /*0482*/ 	.byte	0x3f
	.zero		1


	//   ....[60]....
        /*0484*/ 	.word	0x00006d90
        /*0488*/ 	.word	0x00000009
        /*048c*/ 	.word	0x00000000
        /*0490*/ 	.short	0x010a
        /*0492*/ 	.byte	0x3f
	.zero		1


	//   ....[61]....
        /*0494*/ 	.word	0x00006e20
        /*0498*/ 	.word	0x00000008
        /*049c*/ 	.word	0x00000000
        /*04a0*/ 	.short	0x010a
        /*04a2*/ 	.byte	0x3f
	.zero		1


	//   ....[62]....
        /*04a4*/ 	.word	0x00006eb0
        /*04a8*/ 	.word	0x00000009
        /*04ac*/ 	.word	0x00000000
        /*04b0*/ 	.short	0x010a
        /*04b2*/ 	.byte	0x3f
	.zero		1


	//   ....[63]....
        /*04b4*/ 	.word	0x00006f40
        /*04b8*/ 	.word	0x00000008
        /*04bc*/ 	.word	0x00000000
        /*04c0*/ 	.short	0x010a
        /*04c2*/ 	.byte	0x3f
	.zero		1


	//   ....[64]....
        /*04c4*/ 	.word	0x00006fd0
        /*04c8*/ 	.word	0x00000009
        /*04cc*/ 	.word	0x00000000
        /*04d0*/ 	.short	0x010a
        /*04d2*/ 	.byte	0x3f
	.zero		1


	//   ....[65]....
        /*04d4*/ 	.word	0x00007060
        /*04d8*/ 	.word	0x00000008
        /*04dc*/ 	.word	0x00000000
        /*04e0*/ 	.short	0x010a
        /*04e2*/ 	.byte	0x3f
	.zero		1


	//   ....[66]....
        /*04e4*/ 	.word	0x000070f0
        /*04e8*/ 	.word	0x00000009
        /*04ec*/ 	.word	0x00000000
        /*04f0*/ 	.short	0x010a
        /*04f2*/ 	.byte	0x3f
	.zero		1


	//   ....[67]....
        /*04f4*/ 	.word	0x00007180
        /*04f8*/ 	.word	0x00000008
        /*04fc*/ 	.word	0x00000000
        /*0500*/ 	.short	0x010a
        /*0502*/ 	.byte	0x3f
	.zero		1


	//   ....[68]....
        /*0504*/ 	.word	0x00007210
        /*0508*/ 	.word	0x00000009
        /*050c*/ 	.word	0x00000000
        /*0510*/ 	.short	0x010a
        /*0512*/ 	.byte	0x3f
	.zero		1


	//   ....[69]....
        /*0514*/ 	.word	0x000072a0
        /*0518*/ 	.word	0x00000008
        /*051c*/ 	.word	0x00000000
        /*0520*/ 	.short	0x010a
        /*0522*/ 	.byte	0x3f
	.zero		1


	//   ....[70]....
        /*0524*/ 	.word	0x00007330
        /*0528*/ 	.word	0x0000000b
        /*052c*/ 	.word	0x00000000
        /*0530*/ 	.short	0x010a
        /*0532*/ 	.byte	0x3f
	.zero		1


	//   ....[71]....
        /*0534*/ 	.word	0x000073c0
        /*0538*/ 	.word	0x00000003
        /*053c*/ 	.word	0x00000000
        /*0540*/ 	.short	0x010a
        /*0542*/ 	.byte	0x3f
	.zero		1


	//   ....[72]....
        /*0544*/ 	.word	0x00007420
        /*0548*/ 	.word	0x00000060
        /*054c*/ 	.word	0x00000000
        /*0550*/ 	.short	0x010a
        /*0552*/ 	.byte	0x3f
	.zero		1


	//   ....[73]....
        /*0554*/ 	.word	0x00007470
        /*0558*/ 	.word	0x00000003
        /*055c*/ 	.word	0x00000000
        /*0560*/ 	.short	0x010a
        /*0562*/ 	.byte	0x3f
	.zero		1


	//   ....[74]....
        /*0564*/ 	.word	0x000074d0
        /*0568*/ 	.word	0x00000005
        /*056c*/ 	.word	0x00000000
        /*0570*/ 	.short	0x010a
        /*0572*/ 	.byte	0x3f
	.zero		1


	//   ....[75]....
        /*0574*/ 	.word	0x00007520
        /*0578*/ 	.word	0x00000060
        /*057c*/ 	.word	0x00000010
        /*0580*/ 	.short	0x010a
        /*0582*/ 	.byte	0x3f
	.zero		1


	//   ....[76]....
        /*0584*/ 	.word	0x000075f0
        /*0588*/ 	.word	0x0000000d
        /*058c*/ 	.word	0x00000090
        /*0590*/ 	.short	0x010a
        /*0592*/ 	.byte	0x3f
	.zero		1


	//   ....[77]....
        /*0594*/ 	.word	0x000076c0
        /*0598*/ 	.word	0x00000007
        /*059c*/ 	.word	0x00000000
        /*05a0*/ 	.short	0x010a
        /*05a2*/ 	.byte	0x3f
	.zero		1


	//   ....[78]....
        /*05a4*/ 	.word	0x00007710
        /*05a8*/ 	.word	0x00000008
        /*05ac*/ 	.word	0x00000000
        /*05b0*/ 	.short	0x010a
        /*05b2*/ 	.byte	0x3f
	.zero		1


	//   ....[79]....
        /*05b4*/ 	.word	0x00007760
        /*05b8*/ 	.word	0x00000009
        /*05bc*/ 	.word	0x00000000
        /*05c0*/ 	.short	0x010a
        /*05c2*/ 	.byte	0x3f
	.zero		1


	//   ....[80]....
        /*05c4*/ 	.word	0x000077b0
        /*05c8*/ 	.word	0x00000008
        /*05cc*/ 	.word	0x00000000
        /*05d0*/ 	.short	0x010a
        /*05d2*/ 	.byte	0x3f
	.zero		1


	//   ....[81]....
        /*05d4*/ 	.word	0x00007800
        /*05d8*/ 	.word	0x00000009
        /*05dc*/ 	.word	0x00000000
        /*05e0*/ 	.short	0x010a
        /*05e2*/ 	.byte	0x3f
	.zero		1


	//   ....[82]....
        /*05e4*/ 	.word	0x00007850
        /*05e8*/ 	.word	0x00000008
        /*05ec*/ 	.word	0x00000000
        /*05f0*/ 	.short	0x010a
        /*05f2*/ 	.byte	0x3f
	.zero		1


	//   ....[83]....
        /*05f4*/ 	.word	0x000078a0
        /*05f8*/ 	.word	0x00000009
        /*05fc*/ 	.word	0x00000000
        /*0600*/ 	.short	0x010a
        /*0602*/ 	.byte	0x3f
	.zero		1


	//   ....[84]....
        /*0604*/ 	.word	0x000078f0
        /*0608*/ 	.word	0x00000008
        /*060c*/ 	.word	0x00000000
        /*0610*/ 	.short	0x010a
        /*0612*/ 	.byte	0x3f
	.zero		1


	//   ....[85]....
        /*0614*/ 	.word	0x00007940
        /*0618*/ 	.word	0x00000009
        /*061c*/ 	.word	0x00000000
        /*0620*/ 	.short	0x010a
        /*0622*/ 	.byte	0x3f
	.zero		1


	//   ....[86]....
        /*0624*/ 	.word	0x00007990
        /*0628*/ 	.word	0x00000008
        /*062c*/ 	.word	0x00000000
        /*0630*/ 	.short	0x010a
        /*0632*/ 	.byte	0x3f
	.zero		1


	//   ....[87]....
        /*0634*/ 	.word	0x000079e0
        /*0638*/ 	.word	0x00000009
        /*063c*/ 	.word	0x00000000
        /*0640*/ 	.short	0x010a
        /*0642*/ 	.byte	0x3f
	.zero		1


	//   ....[88]....
        /*0644*/ 	.word	0x00007a30
        /*0648*/ 	.word	0x00000008
        /*064c*/ 	.word	0x00000000
        /*0650*/ 	.short	0x010a
        /*0652*/ 	.byte	0x3f
	.zero		1


	//   ....[89]....
        /*0654*/ 	.word	0x00007a80
        /*0658*/ 	.word	0x00000009
        /*065c*/ 	.word	0x00000000
        /*0660*/ 	.short	0x010a
        /*0662*/ 	.byte	0x3f
	.zero		1


	//   ....[90]....
        /*0664*/ 	.word	0x00007ad0
        /*0668*/ 	.word	0x00000008
        /*066c*/ 	.word	0x00000000
        /*0670*/ 	.short	0x010a
        /*0672*/ 	.byte	0x3f
	.zero		1


	//   ....[91]....
        /*0674*/ 	.word	0x00007b20
        /*0678*/ 	.word	0x00000009
        /*067c*/ 	.word	0x00000000
        /*0680*/ 	.short	0x010a
        /*0682*/ 	.byte	0x3f
	.zero		1


	//   ....[92]....
        /*0684*/ 	.word	0x00007b70
        /*0688*/ 	.word	0x00000008
        /*068c*/ 	.word	0x00000000
        /*0690*/ 	.short	0x010a
        /*0692*/ 	.byte	0x3f
	.zero		1


	//   ....[93]....
        /*0694*/ 	.word	0x00007bc0
        /*0698*/ 	.word	0x0000000b
        /*069c*/ 	.word	0x00000000
        /*06a0*/ 	.short	0x010a
        /*06a2*/ 	.byte	0x3f
	.zero		1


	//----- nvinfo : EIATTR_NUM_MBARRIERS
	.align		4
.L_37:
        /*06a4*/ 	.byte	0x03, 0x38
        /*06a6*/ 	.short	0x002a


	//----- nvinfo : EIATTR_EXIT_INSTR_OFFSETS
	.align		4
        /*06a8*/ 	.byte	0x04, 0x1c
        /*06aa*/ 	.short	(.L_39 - .L_38)


	//   ....[0]....
.L_38:
        /*06ac*/ 	.word	0x00001570


	//   ....[1]....
        /*06b0*/ 	.word	0x000015d0


	//   ....[2]....
        /*06b4*/ 	.word	0x00005bd0


	//   ....[3]....
        /*06b8*/ 	.word	0x00005c00


	//   ....[4]....
        /*06bc*/ 	.word	0x00007410


	//----- nvinfo : EIATTR_MAX_THREADS
	.align		4
.L_39:
        /*06c0*/ 	.byte	0x04, 0x05
        /*06c2*/ 	.short	(.L_41 - .L_40)
.L_40:
        /*06c4*/ 	.word	0x00000180
        /*06c8*/ 	.word	0x00000001
        /*06cc*/ 	.word	0x00000001


	//----- nvinfo : EIATTR_CRS_STACK_SIZE
	.align		4
.L_41:
        /*06d0*/ 	.byte	0x04, 0x1e
        /*06d2*/ 	.short	(.L_43 - .L_42)
.L_42:
        /*06d4*/ 	.word	0x00000000


	//----- nvinfo : EIATTR_CBANK_PARAM_SIZE
	.align		4
.L_43:
        /*06d8*/ 	.byte	0x03, 0x19
        /*06da*/ 	.short	0x0470


	//----- nvinfo : EIATTR_PARAM_CBANK
	.align		4
        /*06dc*/ 	.byte	0x04, 0x0a
        /*06de*/ 	.short	(.L_45 - .L_44)
	.align		4
.L_44:
        /*06e0*/ 	.word	index@(.nv.constant0._ZN7cutlass13device_kernelINS_4gemm6kernel13GemmUniversalIN4cute5tupleIJiiiiEEENS1_10collective13CollectiveMmaINS1_34MainloopSm90TmaGmmaWarpSpecializedILi18ENS5_IJNS4_1CILi1EEENSA_ILi2EEESB_EEENS1_32KernelTmaWarpSpecializedPingpongEEENS5_IJNSA_ILi64EEENSA_ILi128EEESG_EEEaNS5_IJlSB_lEEEaSJ_NS4_8TiledMMAINS4_8MMA_AtomIJNS4_4SM904GMMA27MMA_64x128x32_S32S8S8_SS_TNEEEENS4_6LayoutINS5_IJSB_SB_SB_EEENS5_IJNSA_ILi0EEESS_SS_EEEEENS5_IJNS4_10UnderscoreESV_SV_EEEEENS4_23SM90_TMA_LOAD_MULTICASTENS4_14ComposedLayoutINS4_7SwizzleILi2ELi4ELi3EEENS4_18smem_ptr_flag_bitsILi8EEENSQ_INS5_IJNSA_ILi8EEESG_EEENS5_IJSG_SB_EEEEEEEvNS4_8identityENS4_13SM90_TMA_LOADES18_vS19_EENS_8epilogue10collective6detail29Sm90TmaWarpSpecializedAdapterINS1D_15DefaultEpilogueIaSJ_SJ_NS1C_6thread17LinearCombinationIaLi1EiiLNS1H_9ScaleType4KindE0ELNS_15FloatRoundStyleE2EaEENS1_15EpilogueDefaultEEEEEvvEEEEvNT_6ParamsE)
        /*06e4*/ 	.short	0x0210
        /*06e6*/ 	.short	0x0470


	//----- nvinfo : EIATTR_SW_WAR
	.align		4
.L_45:
        /*06e8*/ 	.byte	0x04, 0x36
        /*06ea*/ 	.short	(.L_47 - .L_46)
.L_46:
        /*06ec*/ 	.word	0x00000008
.L_47:


//--------------------- .nv.callgraph             --------------------------
	.section	.nv.callgraph,"",@"SHT_CUDA_CALLGRAPH"
	.align	4
	.sectionentsize	8
	.align		4
        /*0000*/ 	.word	0x00000000
	.align		4
        /*0004*/ 	.word	0xffffffff
	.align		4
        /*0008*/ 	.word	index@(_ZN7cutlass13device_kernelINS_4gemm6kernel13GemmUniversalIN4cute5tupleIJiiiiEEENS1_10collective13CollectiveMmaINS1_34MainloopSm90TmaGmmaWarpSpecializedILi18ENS5_IJNS4_1CILi1EEENSA_ILi2EEESB_EEENS1_32KernelTmaWarpSpecializedPingpongEEENS5_IJNSA_ILi64EEENSA_ILi128EEESG_EEEaNS5_IJlSB_lEEEaSJ_NS4_8TiledMMAINS4_8MMA_AtomIJNS4_4SM904GMMA27MMA_64x128x32_S32S8S8_SS_TNEEEENS4_6LayoutINS5_IJSB_SB_SB_EEENS5_IJNSA_ILi0EEESS_SS_EEEEENS5_IJNS4_10UnderscoreESV_SV_EEEEENS4_23SM90_TMA_LOAD_MULTICASTENS4_14ComposedLayoutINS4_7SwizzleILi2ELi4ELi3EEENS4_18smem_ptr_flag_bitsILi8EEENSQ_INS5_IJNSA_ILi8EEESG_EEENS5_IJSG_SB_EEEEEEEvNS4_8identityENS4_13SM90_TMA_LOADES18_vS19_EENS_8epilogue10collective6detail29Sm90TmaWarpSpecializedAdapterINS1D_15DefaultEpilogueIaSJ_SJ_NS1C_6thread17LinearCombinationIaLi1EiiLNS1H_9ScaleType4KindE0ELNS_15FloatRoundStyleE2EaEENS1_15EpilogueDefaultEEEEEvvEEEEvNT_6ParamsE)
	.align		4
        /*000c*/ 	.word	index@(__assertfail)
	.align		4
        /*0010*/ 	.word	0x00000000
	.align		4
        /*0014*/ 	.word	0xfffffffe
	.align		4
        /*0018*/ 	.word	0x00000000
	.align		4
        /*001c*/ 	.word	0xfffffffd
	.align		4
        /*0020*/ 	.word	0x00000000
	.align		4
        /*0024*/ 	.word	0xfffffffc


//--------------------- .nv.constant4             --------------------------
	.section	.nv.constant4,"a",@progbits
	.align	8
	.align		8
.nv.constant4:
        /*0000*/ 	.dword	__assertfail
	.align		8
        /*0008*/ 	.dword	__unnamed_1
	.align		8
        /*0010*/ 	.dword	_ZN40_INTERNAL_ccd5f0a5_4_k_cu_2918931a_235204cuda3std3__45__cpo5beginE
	.align		8
        /*0018*/ 	.dword	_ZN40_INTERNAL_ccd5f0a5_4_k_cu_2918931a_235204cuda3std3__45__cpo3endE
	.align		8
        /*0020*/ 	.dword	_ZN40_INTERNAL_ccd5f0a5_4_k_cu_2918931a_235204cuda3std3__45__cpo6cbeginE
	.align		8
        /*0028*/ 	.dword	_ZN40_INTERNAL_ccd5f0a5_4_k_cu_2918931a_235204cuda3std3__45__cpo4cendE
	.align		8
        /*0030*/ 	.dword	_ZN40_INTERNAL_ccd5f0a5_4_k_cu_2918931a_235204cuda3std3__442_GLOBAL__N__ccd5f0a5_4_k_cu_2918931a_235206ignoreE
	.align		8
        /*0038*/ 	.dword	_ZN40_INTERNAL_ccd5f0a5_4_k_cu_2918931a_235204cuda3std3__419piecewise_constructE
	.align		8
        /*0040*/ 	.dword	_ZN40_INTERNAL_ccd5f0a5_4_k_cu_2918931a_235204cuda3std3__48in_placeE
	.align		8
        /*0048*/ 	.dword	_ZN40_INTERNAL_ccd5f0a5_4_k_cu_2918931a_235204cuda3std6ranges3__45__cpo4swapE
	.align		8
        /*0050*/ 	.dword	_ZN40_INTERNAL_ccd5f0a5_4_k_cu_2918931a_235204cuda3std6ranges3__45__cpo9iter_moveE
	.align		8
        /*0058*/ 	.dword	_ZN40_INTERNAL_ccd5f0a5_4_k_cu_2918931a_235204cute7productE
	.align		8
        /*0060*/ 	.dword	_ZN40_INTERNAL_ccd5f0a5_4_k_cu_2918931a_235204cute1_E
	.align		8
        /*0068*/ 	.dword	$str$22
	.align		8
        /*0070*/ 	.dword	$str$23


//--------------------- .text._ZN7cutlass13device_kernelINS_4gemm6kernel13GemmUniversalIN4cute5tupleIJiiiiEEENS1_10collective13CollectiveMmaINS1_34MainloopSm90TmaGmmaWarpSpecializedILi18ENS5_IJNS4_1CILi1EEENSA_ILi2EEESB_EEENS1_32KernelTmaWarpSpecializedPingpongEEENS5_IJNSA_ILi64EEENSA_ILi128EEESG_EEEaNS5_IJlSB_lEEEaSJ_NS4_8TiledMMAINS4_8MMA_AtomIJNS4_4SM904GMMA27MMA_64x128x32_S32S8S8_SS_TNEEEENS4_6LayoutINS5_IJSB_SB_SB_EEENS5_IJNSA_ILi0EEESS_SS_EEEEENS5_IJNS4_10UnderscoreESV_SV_EEEEENS4_23SM90_TMA_LOAD_MULTICASTENS4_14ComposedLayoutINS4_7SwizzleILi2ELi4ELi3EEENS4_18smem_ptr_flag_bitsILi8EEENSQ_INS5_IJNSA_ILi8EEESG_EEENS5_IJSG_SB_EEEEEEEvNS4_8identityENS4_13SM90_TMA_LOADES18_vS19_EENS_8epilogue10collective6detail29Sm90TmaWarpSpecializedAdapterINS1D_15DefaultEpilogueIaSJ_SJ_NS1C_6thread17LinearCombinationIaLi1EiiLNS1H_9ScaleType4KindE0ELNS_15FloatRoundStyleE2EaEENS1_15EpilogueDefaultEEEEEvvEEEEvNT_6ParamsE --------------------------
	.section	.text._ZN7cutlass13device_kernelINS_4gemm6kernel13GemmUniversalIN4cute5tupleIJiiiiEEENS1_10collective13CollectiveMmaINS1_34MainloopSm90TmaGmmaWarpSpecializedILi18ENS5_IJNS4_1CILi1EEENSA_ILi2EEESB_EEENS1_32KernelTmaWarpSpecializedPingpongEEENS5_IJNSA_ILi64EEENSA_ILi128EEESG_EEEaNS5_IJlSB_lEEEaSJ_NS4_8TiledMMAINS4_8MMA_AtomIJNS4_4SM904GMMA27MMA_64x128x32_S32S8S8_SS_TNEEEENS4_6LayoutINS5_IJSB_SB_SB_EEENS5_IJNSA_ILi0EEESS_SS_EEEEENS5_IJNS4_10UnderscoreESV_SV_EEEEENS4_23SM90_TMA_LOAD_MULTICASTENS4_14ComposedLayoutINS4_7SwizzleILi2ELi4ELi3EEENS4_18smem_ptr_flag_bitsILi8EEENSQ_INS5_IJNSA_ILi8EEESG_EEENS5_IJSG_SB_EEEEEEEvNS4_8identityENS4_13SM90_TMA_LOADES18_vS19_EENS_8epilogue10collective6detail29Sm90TmaWarpSpecializedAdapterINS1D_15DefaultEpilogueIaSJ_SJ_NS1C_6thread17LinearCombinationIaLi1EiiLNS1H_9ScaleType4KindE0ELNS_15FloatRoundStyleE2EaEENS1_15EpilogueDefaultEEEEEvvEEEEvNT_6ParamsE,"ax",@progbits
	.align	128
.text._ZN7cutlass13device_kernelINS_4gemm6kernel13GemmUniversalIN4cute5tupleIJiiiiEEENS1_10collective13CollectiveMmaINS1_34MainloopSm90TmaGmmaWarpSpecializedILi18ENS5_IJNS4_1CILi1EEENSA_ILi2EEESB_EEENS1_32KernelTmaWarpSpecializedPingpongEEENS5_IJNSA_ILi64EEENSA_ILi128EEESG_EEEaNS5_IJlSB_lEEEaSJ_NS4_8TiledMMAINS4_8MMA_AtomIJNS4_4SM904GMMA27MMA_64x128x32_S32S8S8_SS_TNEEEENS4_6LayoutINS5_IJSB_SB_SB_EEENS5_IJNSA_ILi0EEESS_SS_EEEEENS5_IJNS4_10UnderscoreESV_SV_EEEEENS4_23SM90_TMA_LOAD_MULTICASTENS4_14ComposedLayoutINS4_7SwizzleILi2ELi4ELi3EEENS4_18smem_ptr_flag_bitsILi8EEENSQ_INS5_IJNSA_ILi8EEESG_EEENS5_IJSG_SB_EEEEEEEvNS4_8identityENS4_13SM90_TMA_LOADES18_vS19_EENS_8epilogue10collective6detail29Sm90TmaWarpSpecializedAdapterINS1D_15DefaultEpilogueIaSJ_SJ_NS1C_6thread17LinearCombinationIaLi1EiiLNS1H_9ScaleType4KindE0ELNS_15FloatRoundStyleE2EaEENS1_15EpilogueDefaultEEEEEvvEEEEvNT_6ParamsE:
        .type           _ZN7cutlass13device_kernelINS_4gemm6kernel13GemmUniversalIN4cute5tupleIJiiiiEEENS1_10collective13CollectiveMmaINS1_34MainloopSm90TmaGmmaWarpSpecializedILi18ENS5_IJNS4_1CILi1EEENSA_ILi2EEESB_EEENS1_32KernelTmaWarpSpecializedPingpongEEENS5_IJNSA_ILi64EEENSA_ILi128EEESG_EEEaNS5_IJlSB_lEEEaSJ_NS4_8TiledMMAINS4_8MMA_AtomIJNS4_4SM904GMMA27MMA_64x128x32_S32S8S8_SS_TNEEEENS4_6LayoutINS5_IJSB_SB_SB_EEENS5_IJNSA_ILi0EEESS_SS_EEEEENS5_IJNS4_10UnderscoreESV_SV_EEEEENS4_23SM90_TMA_LOAD_MULTICASTENS4_14ComposedLayoutINS4_7SwizzleILi2ELi4ELi3EEENS4_18smem_ptr_flag_bitsILi8EEENSQ_INS5_IJNSA_ILi8EEESG_EEENS5_IJSG_SB_EEEEEEEvNS4_8identityENS4_13SM90_TMA_LOADES18_vS19_EENS_8epilogue10collective6detail29Sm90TmaWarpSpecializedAdapterINS1D_15DefaultEpilogueIaSJ_SJ_NS1C_6thread17LinearCombinationIaLi1EiiLNS1H_9ScaleType4KindE0ELNS_15FloatRoundStyleE2EaEENS1_15EpilogueDefaultEEEEEvvEEEEvNT_6ParamsE,@function
        .size           _ZN7cutlass13device_kernelINS_4gemm6kernel13GemmUniversalIN4cute5tupleIJiiiiEEENS1_10collective13CollectiveMmaINS1_34MainloopSm90TmaGmmaWarpSpecializedILi18ENS5_IJNS4_1CILi1EEENSA_ILi2EEESB_EEENS1_32KernelTmaWarpSpecializedPingpongEEENS5_IJNSA_ILi64EEENSA_ILi128EEESG_EEEaNS5_IJlSB_lEEEaSJ_NS4_8TiledMMAINS4_8MMA_AtomIJNS4_4SM904GMMA27MMA_64x128x32_S32S8S8_SS_TNEEEENS4_6LayoutINS5_IJSB_SB_SB_EEENS5_IJNSA_ILi0EEESS_SS_EEEEENS5_IJNS4_10UnderscoreESV_SV_EEEEENS4_23SM90_TMA_LOAD_MULTICASTENS4_14ComposedLayoutINS4_7SwizzleILi2ELi4ELi3EEENS4_18smem_ptr_flag_bitsILi8EEENSQ_INS5_IJNSA_ILi8EEESG_EEENS5_IJSG_SB_EEEEEEEvNS4_8identityENS4_13SM90_TMA_LOADES18_vS19_EENS_8epilogue10collective6detail29Sm90TmaWarpSpecializedAdapterINS1D_15DefaultEpilogueIaSJ_SJ_NS1C_6thread17LinearCombinationIaLi1EiiLNS1H_9ScaleType4KindE0ELNS_15FloatRoundStyleE2EaEENS1_15EpilogueDefaultEEEEEvvEEEEvNT_6ParamsE,(.L_x_234 - _ZN7cutlass13device_kernelINS_4gemm6kernel13GemmUniversalIN4cute5tupleIJiiiiEEENS1_10collective13CollectiveMmaINS1_34MainloopSm90TmaGmmaWarpSpecializedILi18ENS5_IJNS4_1CILi1EEENSA_ILi2EEESB_EEENS1_32KernelTmaWarpSpecializedPingpongEEENS5_IJNSA_ILi64EEENSA_ILi128EEESG_EEEaNS5_IJlSB_lEEEaSJ_NS4_8TiledMMAINS4_8MMA_AtomIJNS4_4SM904GMMA27MMA_64x128x32_S32S8S8_SS_TNEEEENS4_6LayoutINS5_IJSB_SB_SB_EEENS5_IJNSA_ILi0EEESS_SS_EEEEENS5_IJNS4_10UnderscoreESV_SV_EEEEENS4_23SM90_TMA_LOAD_MULTICASTENS4_14ComposedLayoutINS4_7SwizzleILi2ELi4ELi3EEENS4_18smem_ptr_flag_bitsILi8EEENSQ_INS5_IJNSA_ILi8EEESG_EEENS5_IJSG_SB_EEEEEEEvNS4_8identityENS4_13SM90_TMA_LOADES18_vS19_EENS_8epilogue10collective6detail29Sm90TmaWarpSpecializedAdapterINS1D_15DefaultEpilogueIaSJ_SJ_NS1C_6thread17LinearCombinationIaLi1EiiLNS1H_9ScaleType4KindE0ELNS_15FloatRoundStyleE2EaEENS1_15EpilogueDefaultEEEEEvvEEEEvNT_6ParamsE)
        .other          _ZN7cutlass13device_kernelINS_4gemm6kernel13GemmUniversalIN4cute5tupleIJiiiiEEENS1_10collective13CollectiveMmaINS1_34MainloopSm90TmaGmmaWarpSpecializedILi18ENS5_IJNS4_1CILi1EEENSA_ILi2EEESB_EEENS1_32KernelTmaWarpSpecializedPingpongEEENS5_IJNSA_ILi64EEENSA_ILi128EEESG_EEEaNS5_IJlSB_lEEEaSJ_NS4_8TiledMMAINS4_8MMA_AtomIJNS4_4SM904GMMA27MMA_64x128x32_S32S8S8_SS_TNEEEENS4_6LayoutINS5_IJSB_SB_SB_EEENS5_IJNSA_ILi0EEESS_SS_EEEEENS5_IJNS4_10UnderscoreESV_SV_EEEEENS4_23SM90_TMA_LOAD_MULTICASTENS4_14ComposedLayoutINS4_7SwizzleILi2ELi4ELi3EEENS4_18smem_ptr_flag_bitsILi8EEENSQ_INS5_IJNSA_ILi8EEESG_EEENS5_IJSG_SB_EEEEEEEvNS4_8identityENS4_13SM90_TMA_LOADES18_vS19_EENS_8epilogue10collective6detail29Sm90TmaWarpSpecializedAdapterINS1D_15DefaultEpilogueIaSJ_SJ_NS1C_6thread17LinearCombinationIaLi1EiiLNS1H_9ScaleType4KindE0ELNS_15FloatRoundStyleE2EaEENS1_15EpilogueDefaultEEEEEvvEEEEvNT_6ParamsE,@"STO_CUDA_ENTRY STV_DEFAULT"
_ZN7cutlass13device_kernelINS_4gemm6kernel13GemmUniversalIN4cute5tupleIJiiiiEEENS1_10collective13CollectiveMmaINS1_34MainloopSm90TmaGmmaWarpSpecializedILi18ENS5_IJNS4_1CILi1EEENSA_ILi2EEESB_EEENS1_32KernelTmaWarpSpecializedPingpongEEENS5_IJNSA_ILi64EEENSA_ILi128EEESG_EEEaNS5_IJlSB_lEEEaSJ_NS4_8TiledMMAINS4_8MMA_AtomIJNS4_4SM904GMMA27MMA_64x128x32_S32S8S8_SS_TNEEEENS4_6LayoutINS5_IJSB_SB_SB_EEENS5_IJNSA_ILi0EEESS_SS_EEEEENS5_IJNS4_10UnderscoreESV_SV_EEEEENS4_23SM90_TMA_LOAD_MULTICASTENS4_14ComposedLayoutINS4_7SwizzleILi2ELi4ELi3EEENS4_18smem_ptr_flag_bitsILi8EEENSQ_INS5_IJNSA_ILi8EEESG_EEENS5_IJSG_SB_EEEEEEEvNS4_8identityENS4_13SM90_TMA_LOADES18_vS19_EENS_8epilogue10collective6detail29Sm90TmaWarpSpecializedAdapterINS1D_15DefaultEpilogueIaSJ_SJ_NS1C_6thread17LinearCombinationIaLi1EiiLNS1H_9ScaleType4KindE0ELNS_15FloatRoundStyleE2EaEENS1_15EpilogueDefaultEEEEEvvEEEEvNT_6ParamsE:
[----:B------:R-:W0:Y:S02]  /*0000*/  LDC R1, c[0x0][0x28] ;  /* 0x00000a00ff017b82 */ /* 0x000e240000000800 */
[----:B0-----:R-:W-:Y:S01]  /*0010*/  VIADD R1, R1, 0xfffffff8 ;  /* 0xfffffff801017836 */ /* 0x001fe20000000000 */
[----:B------:R-:W0:Y:S01]  /*0020*/  S2R R4, SR_TID.X ;  /* 0x0000000000047919 */ /* 0x000e220000002100 */
[----:B------:R-:W-:Y:S01]  /*0030*/  ELECT P0, URZ, PT ;  /* 0x00000000003f782f */ /* 0x000fe20003800000 */
[----:B------:R-:W-:Y:S01]  /*0040*/  BSSY B0, `(.L_x_0) ;  /* 0x000000f000007945 */ /* 0x000fe20003800000 */
[--C-:B0-----:R-:W-:Y:S02]  /*0050*/  SHF.R.U32.HI R2, RZ, 0x5, R4.reuse ;  /* 0x00000005ff027819 */ /* 0x101fe40000011604 */
[----:B------:R-:W-:-:S03]  /*0060*/  SHF.R.U32.HI R7, RZ, 0x7, R4 ;  /* 0x00000007ff077819 */ /* 0x000fc60000011604 */
[----:B------:R-:W0:Y:S04]  /*0070*/  SHFL.IDX PT, R5, R2, RZ, 0x1f ;  /* 0x00001fff02057589 */ /* 0x000e2800000e0000 */
[----:B------:R1:W2:Y:S01]  /*0080*/  SHFL.IDX PT, R10, R7, RZ, 0x1f ;  /* 0x00001fff070a7589 */ /* 0x0002a200000e0000 */
[----:B0-----:R-:W-:-:S13]  /*0090*/  ISETP.NE.OR P0, PT, R5, RZ, !P0 ;  /* 0x000000ff0500720c */ /* 0x001fda0004705670 */
[----:B-12---:R-:W-:Y:S05]  /*00a0*/  @P0 BRA `(.L_x_1) ;  /* 0x0000000000200947 */ /* 0x006fea0003800000 */
[----:B------:R-:W-:Y:S02]  /*00b0*/  ULDC.64 UR4, c[0x0][0x198] ;  /* 0x0000660000047ab9 */ /* 0x000fe40000000a00 */
[----:B------:R-:W-:Y:S02]  /*00c0*/  UIADD3 UR6, UP0, UR4, 0xf0, URZ ;  /* 0x000000f004067890 */ /* 0x000fe4000ff1e03f */
[----:B------:R-:W-:Y:S02]  /*00d0*/  UIADD3 UR4, UP1, UR4, 0x1f0, URZ ;  /* 0x000001f004047890 */ /* 0x000fe4000ff3e03f */
[----:B------:R-:W-:Y:S02]  /*00e0*/  UIADD3.X UR7, URZ, UR5, URZ, UP0, !UPT ;  /* 0x000000053f077290 */ /* 0x000fe400087fe43f */
[----:B------:R-:W-:-:S07]  /*00f0*/  UIADD3.X UR5, URZ, UR5, URZ, UP1, !UPT ;  /* 0x000000053f057290 */ /* 0x000fce0008ffe43f */
[----:B------:R0:W-:Y:S02]  /*0100*/  UTMACCTL.PF [UR6] ;  /* 0x00000000060079b9 */ /* 0x0001e40008040000 */
[----:B------:R0:W-:Y:S02]  /*0110*/  UTMACCTL.PF [UR4] ;  /* 0x00000000040079b9 */ /* 0x0001e40008040000 */
[----:B0-----:R-:W-:Y:S01]  /*0120*/  NOP ;  /* 0x0000000000007918 */ /* 0x001fe20000000000 */
.L_x_1:
[----:B------:R-:W-:Y:S05]  /*0130*/  BSYNC B0 ;  /* 0x0000000000007941 */ /* 0x000fea0003800000 */
.L_x_0:
[----:B------:R-:W0:Y:S02]  /*0140*/  SHFL.IDX PT, R8, R2, RZ, 0x1f ;  /* 0x00001fff02087589 */ /* 0x000e2400000e0000 */
[----:B0-----:R-:W-:-:S13]  /*0150*/  ISETP.NE.AND P0, PT, R8, RZ, PT ;  /* 0x000000ff0800720c */ /* 0x001fda0003f05270 */
[----:B------:R-:W-:Y:S05]  /*0160*/  @P0 BRA `(.L_x_2) ;  /* 0x0000000000d40947 */ /* 0x000fea0003800000 */
[----:B------:R-:W-:Y:S01]  /*0170*/  ELECT P0, URZ, PT ;  /* 0x00000000003f782f */ /* 0x000fe20003800000 */
[----:B------:R-:W-:-:S12]  /*0180*/  BSSY B0, `(.L_x_2) ;  /* 0x0000033000007945 */ /* 0x000fd80003800000 */
[----:B------:R-:W-:Y:S05]  /*0190*/  @!P0 BRA `(.L_x_3) ;  /* 0x0000000000c48947 */ /* 0x000fea0003800000 */
[----:B------:R-:W0:Y:S01]  /*01a0*/  S2UR UR8, SR_CgaCtaId ;  /* 0x00000000000879c3 */ /* 0x000e220000008800 */
[----:B------:R-:W-:Y:S01]  /*01b0*/  UMOV UR4, 0x400 ;  /* 0x0000040000047882 */ /* 0x000fe20000000000 */
[----:B------:R-:W-:Y:S01]  /*01c0*/  UMOV UR5, 0x1 ;  /* 0x0000000100057882 */ /* 0x000fe20000000000 */
[----:B------:R-:W-:Y:S02]  /*01d0*/  UMOV UR6, 0x2 ;  /* 0x0000000200067882 */ /* 0x000fe40000000000 */
[----:B------:R-:W-:-:S04]  /*01e0*/  UIADD3 UR6, -UR6, 0x100000, URZ ;  /* 0x0010000006067890 */ /* 0x000fc8000fffe13f */
[----:B------:R-:W-:Y:S02]  /*01f0*/  USHF.L.U32 UR7, UR6, 0xb, URZ ;  /* 0x0000000b06077899 */ /* 0x000fe4000800063f */
[----:B------:R-:W-:Y:S02]  /*0200*/  USHF.L.U32 UR6, UR6, 0x1, URZ ;  /* 0x0000000106067899 */ /* 0x000fe4000800063f */
[----:B0-----:R-:W-:Y:S02]  /*0210*/  ULEA UR8, UR8, UR4, 0x18 ;  /* 0x0000000408087291 */ /* 0x001fe4000f8ec03f */
[----:B------:R-:W-:-:S04]  /*0220*/  UIADD3 UR4, -UR5, 0x100000, URZ ;  /* 0x0010000005047890 */ /* 0x000fc8000fffe13f */
[----:B------:R-:W-:Y:S02]  /*0230*/  USHF.L.U32 UR5, UR4, 0xb, URZ ;  /* 0x0000000b04057899 */ /* 0x000fe4000800063f */
[----:B------:R-:W-:Y:S01]  /*0240*/  USHF.L.U32 UR4, UR4, 0x1, URZ ;  /* 0x0000000104047899 */ /* 0x000fe2000800063f */
[----:B------:R-:W0:Y:S11]  /*0250*/  FENCE.VIEW.ASYNC.S ;  /* 0x00000000000073c6 */ /* 0x000e360000000000 */
[----:B0-----:R0:W1:Y:S01]  /*0260*/  SYNCS.EXCH.64 URZ, [UR8], UR4 ;  /* 0x00000004083f75b2 */ /* 0x0010620008000100 */
[----:B------:R0:W2:Y:S01]  /*0270*/  SYNCS.EXCH.64 URZ, [UR8+0x90], UR6 ;  /* 0x00009006083f75b2 */ /* 0x0000a20008000100 */
[----:B------:R0:W3:Y:S01]  /*0280*/  SYNCS.EXCH.64 URZ, [UR8+0x8], UR4 ;  /* 0x00000804083f75b2 */ /* 0x0000e20008000100 */
[----:B------:R0:W4:Y:S01]  /*0290*/  SYNCS.EXCH.64 URZ, [UR8+0x98], UR6 ;  /* 0x00009806083f75b2 */ /* 0x0001220008000100 */
[----:B------:R0:W0:Y:S01]  /*02a0*/  SYNCS.EXCH.64 URZ, [UR8+0x10], UR4 ;  /* 0x00001004083f75b2 */ /* 0x0000220008000100 */
        /* <DEDUP_REMOVED lines=31> */
[----:B-1234-:R-:W-:Y:S01]  /*04a0*/  NOP ;  /* 0x0000000000007918 */ /* 0x01efe20000000000 */
.L_x_3:
[----:B0-----:R-:W-:Y:S05]  /*04b0*/  BSYNC B0 ;  /* 0x0000000000007941 */ /* 0x001fea0003800000 */
.L_x_2:
[----:B------:R-:W0:Y:S01]  /*04c0*/  SHFL.IDX PT, R11, R2, RZ, 0x1f ;  /* 0x00001fff020b7589 */ /* 0x000e2200000e0000 */
[----:B------:R-:W1:Y:S01]  /*04d0*/  S2UR UR12, SR_CTAID.X ;  /* 0x00000000000c79c3 */ /* 0x000e620000002500 */
[----:B------:R-:W-:Y:S02]  /*04e0*/  SHF.R.S32.HI R3, RZ, 0x1f, R4 ;  /* 0x0000001fff037819 */ /* 0x000fe40000011404 */
[----:B------:R-:W-:Y:S01]  /*04f0*/  ELECT P0, URZ, PT ;  /* 0x00000000003f782f */ /* 0x000fe20003800000 */
[----:B------:R-:W2:Y:S01]  /*0500*/  SHFL.IDX PT, R9, R2, RZ, 0x1f ;  /* 0x00001fff02097589 */ /* 0x000ea200000e0000 */
[----:B------:R-:W-:Y:S02]  /*0510*/  ELECT P1, URZ, PT ;  /* 0x00000000003f782f */ /* 0x000fe40003820000 */
[----:B------:R-:W-:Y:S01]  /*0520*/  LEA.HI R3, R3, R4, RZ, 0x7 ;  /* 0x0000000403037211 */ /* 0x000fe200078f38ff */
[----:B------:R-:W-:Y:S01]  /*0530*/  ULDC UR4, c[0x0][0x150] ;  /* 0x0000540000047ab9 */ /* 0x000fe20000000800 */
[----:B------:R-:W3:Y:S01]  /*0540*/  S2R R6, SR_CTAID.Y ;  /* 0x0000000000067919 */ /* 0x000ee20000002600 */
[----:B------:R-:W4:Y:S01]  /*0550*/  LDC R21, c[0x0][0x148] ;  /* 0x00005200ff157b82 */ /* 0x000f220000000800 */
[----:B------:R-:W-:Y:S01]  /*0560*/  LOP3.LUT R3, R3, 0xffffff80, RZ, 0xc0, !PT ;  /* 0xffffff8003037812 */ /* 0x000fe200078ec0ff */
[----:B------:R-:W-:Y:S01]  /*0570*/  UMOV UR11, 0x80 ;  /* 0x00000080000b7882 */ /* 0x000fe20000000000 */
[----:B------:R-:W-:Y:S01]  /*0580*/  NOP ;  /* 0x0000000000007918 */ /* 0x000fe20000000000 */
[----:B------:R-:W-:Y:S01]  /*0590*/  NOP ;  /* 0x0000000000007918 */ /* 0x000fe20000000000 */
[C---:B------:R-:W-:Y:S01]  /*05a0*/  VIADD R35, R10.reuse, 0xffffffff ;  /* 0xffffffff0a237836 */ /* 0x040fe20000000000 */
[----:B------:R-:W-:Y:S01]  /*05b0*/  ISETP.NE.AND P2, PT, R10, RZ, PT ;  /* 0x000000ff0a00720c */ /* 0x000fe20003f45270 */
[----:B------:R-:W-:Y:S01]  /*05c0*/  IMAD.IADD R3, R4, 0x1, -R3 ;  /* 0x0000000104037824 */ /* 0x000fe200078e0a03 */
[----:B------:R-:W5:Y:S02]  /*05d0*/  LDC R15, c[0x0][0x140] ;  /* 0x00005000ff0f7b82 */ /* 0x000f640000000800 */
[----:B------:R-:W-:-:S02]  /*05e0*/  ISETP.GE.U32.AND P5, PT, R35, 0x2, PT ;  /* 0x000000022300780c */ /* 0x000fc40003fa6070 */
[----:B------:R-:W-:Y:S02]  /*05f0*/  SHF.R.S32.HI R0, RZ, 0x1f, R3 ;  /* 0x0000001fff007819 */ /* 0x000fe40000011403 */
[----:B0-----:R-:W-:Y:S02]  /*0600*/  ISETP.NE.OR P0, PT, R11, RZ, !P0 ;  /* 0x000000ff0b00720c */ /* 0x001fe40004705670 */
[----:B------:R-:W0:Y:S01]  /*0610*/  LDC R14, c[0x0][0x144] ;  /* 0x00005100ff0e7b82 */ /* 0x000e220000000800 */
[----:B------:R-:W-:Y:S02]  /*0620*/  SHF.R.S32.HI R11, RZ, 0x1f, R8 ;  /* 0x0000001fff0b7819 */ /* 0x000fe40000011408 */
[----:B--2---:R-:W-:Y:S02]  /*0630*/  ISETP.NE.OR P1, PT, R9, RZ, !P1 ;  /* 0x000000ff0900720c */ /* 0x004fe40004f25670 */
[----:B------:R-:W-:Y:S02]  /*0640*/  LEA.HI R11, R11, R8, RZ, 0x2 ;  /* 0x000000080b0b7211 */ /* 0x000fe400078f10ff */
[----:B-1----:R-:W-:-:S02]  /*0650*/  I2FP.F32.U32 R13, UR12 ;  /* 0x0000000c000d7c45 */ /* 0x002fc40008201000 */
[----:B------:R-:W-:Y:S02]  /*0660*/  LOP3.LUT R11, R11, 0x3ffffffc, RZ, 0xc0, !PT ;  /* 0x3ffffffc0b0b7812 */ /* 0x000fe400078ec0ff */
[----:B------:R-:W-:Y:S01]  /*0670*/  LEA.HI R2, R0, R3, RZ, 0x3 ;  /* 0x0000000300027211 */ /* 0x000fe200078f18ff */
[----:B------:R-:W-:Y:S01]  /*0680*/  VOTEU.ALL UP0, P0 ;  /* 0x00000000003f7886 */ /* 0x000fe20000000000 */
[----:B------:R-:W-:Y:S01]  /*0690*/  FMUL R13, R13, UR4 ;  /* 0x000000040d0d7c20 */ /* 0x000fe20008400000 */
[----:B------:R-:W-:Y:S01]  /*06a0*/  IMAD.IADD R11, R8, 0x1, -R11 ;  /* 0x00000001080b7824 */ /* 0x000fe200078e0a0b */
[----:B---3--:R-:W-:Y:S01]  /*06b0*/  I2FP.F32.U32 R8, R6 ;  /* 0x0000000600087245 */ /* 0x008fe20000201000 */
[----:B------:R-:W-:Y:S01]  /*06c0*/  VOTEU.ALL UP1, P1 ;  /* 0x00000000003f7886 */ /* 0x000fe20000820000 */
[----:B------:R-:W1:Y:S01]  /*06d0*/  @!UP0 S2UR UR7, SR_CgaCtaId ;  /* 0x00000000000789c3 */ /* 0x000e620000008800 */
[----:B------:R-:W-:Y:S01]  /*06e0*/  ULDC UR4, c[0x0][0x154] ;  /* 0x0000550000047ab9 */ /* 0x000fe20000000800 */
[--C-:B------:R-:W-:Y:S01]  /*06f0*/  SHF.R.S32.HI R9, RZ, 0x3, R2.reuse ;  /* 0x00000003ff097819 */ /* 0x100fe20000011402 */
[----:B------:R-:W-:Y:S01]  /*0700*/  FMUL R8, R8, UR4 ;  /* 0x0000000408087c20 */ /* 0x000fe20008400000 */
[----:B------:R-:W-:Y:S01]  /*0710*/  SHF.R.S32.HI R12, RZ, 0x1f, R2 ;  /* 0x0000001fff0c7819 */ /* 0x000fe20000011402 */
[----:B------:R-:W2:Y:S01]  /*0720*/  F2I.U32.TRUNC.NTZ R13, R13 ;  /* 0x0000000d000d7305 */ /* 0x000ea2000020f000 */
[----:B------:R-:W-:Y:S01]  /*0730*/  SHF.R.S32.HI R2, RZ, 0x1f, R5 ;  /* 0x0000001fff027819 */ /* 0x000fe20000011405 */
[----:B------:R-:W-:Y:S01]  /*0740*/  UMOV UR4, 0x20 ;  /* 0x0000002000047882 */ /* 0x000fe20000000000 */
[----:B------:R-:W3:Y:S01]  /*0750*/  @!UP1 S2UR UR10, SR_CgaCtaId ;  /* 0x00000000000a99c3 */ /* 0x000ee20000008800 */
[----:B------:R-:W-:Y:S01]  /*0760*/  LEA.HI R12, R12, R9, RZ, 0x2 ;  /* 0x000000090c0c7211 */ /* 0x000fe200078f10ff */
[----:B------:R-:W-:Y:S01]  /*0770*/  @!UP0 UMOV UR6, 0x400 ;  /* 0x0000040000068882 */ /* 0x000fe20000000000 */
[----:B------:R-:W-:Y:S01]  /*0780*/  LEA.HI R2, R2, R5, RZ, 0x2 ;  /* 0x0000000502027211 */ /* 0x000fe200078f10ff */
[----:B------:R-:W-:-:S04]  /*0790*/  @!UP0 UIADD3 UR4, -UR4, 0x100000, URZ ;  /* 0x0010000004048890 */ /* 0x000fc8000fffe13f */
[----:B------:R-:W-:Y:S02]  /*07a0*/  @!UP0 USHF.L.U32 UR5, UR4, 0xb, URZ ;  /* 0x0000000b04058899 */ /* 0x000fe4000800063f */
[----:B------:R-:W-:Y:S01]  /*07b0*/  @!UP0 USHF.L.U32 UR4, UR4, 0x1, URZ ;  /* 0x0000000104048899 */ /* 0x000fe2000800063f */
[----:B------:R-:W4:Y:S01]  /*07c0*/  F2I.U32.TRUNC.NTZ R8, R8 ;  /* 0x0000000800087305 */ /* 0x000f22000020f000 */
[----:B------:R-:W-:Y:S01]  /*07d0*/  LOP3.LUT R12, R12, 0xfffffffc, RZ, 0xc0, !PT ;  /* 0xfffffffc0c0c7812 */ /* 0x000fe200078ec0ff */
[----:B------:R-:W-:Y:S01]  /*07e0*/  @!UP1 UMOV UR9, 0x400 ;  /* 0x0000040000099882 */ /* 0x000fe20000000000 */
[----:B------:R-:W-:Y:S01]  /*07f0*/  LOP3.LUT R2, R2, 0xfffffffc, RZ, 0xc0, !PT ;  /* 0xfffffffc02027812 */ /* 0x000fe200078ec0ff */
[----:B------:R-:W-:Y:S01]  /*0800*/  VOTEU.ALL UP2, P1 ;  /* 0x00000000003f7886 */ /* 0x000fe20000840000 */
[----:B------:R-:W-:Y:S01]  /*0810*/  VOTEU.ALL UP3, P1 ;  /* 0x00000000003f7886 */ /* 0x000fe20000860000 */
[----:B------:R-:W-:Y:S01]  /*0820*/  IMAD.IADD R12, R9, 0x1, -R12 ;  /* 0x00000001090c7824 */ /* 0x000fe200078e0a0c */
[----:B------:R-:W-:Y:S01]  /*0830*/  VOTEU.ALL UP4, P1 ;  /* 0x00000000003f7886 */ /* 0x000fe20000880000 */
[----:B------:R-:W-:Y:S01]  /*0840*/  IMAD.IADD R5, R5, 0x1, -R2 ;  /* 0x0000000105057824 */ /* 0x000fe200078e0a02 */
[----:B------:R-:W-:Y:S01]  /*0850*/  VOTEU.ALL UP5, P1 ;  /* 0x00000000003f7886 */ /* 0x000fe200008a0000 */
[----:B------:R-:W-:Y:S01]  /*0860*/  IMAD R11, R11, 0x4, R12 ;  /* 0x000000040b0b7824 */ /* 0x000fe200078e020c */
[----:B-1----:R-:W-:Y:S01]  /*0870*/  @!UP0 ULEA UR8, UR7, UR6, 0x18 ;  /* 0x0000000607088291 */ /* 0x002fe2000f8ec03f */
[----:B--2---:R-:W-:Y:S01]  /*0880*/  IMAD.MOV R13, RZ, RZ, -R13 ;  /* 0x000000ffff0d7224 */ /* 0x004fe200078e0a0d */
[----:B------:R-:W-:-:S04]  /*0890*/  @!UP1 UIADD3 UR6, -UR11, 0x100000, URZ ;  /* 0x001000000b069890 */ /* 0x000fc8000fffe13f */
[----:B------:R-:W-:Y:S02]  /*08a0*/  @!UP1 USHF.L.U32 UR7, UR6, 0xb, URZ ;  /* 0x0000000b06079899 */ /* 0x000fe4000800063f */
[----:B------:R-:W-:Y:S01]  /*08b0*/  @!UP1 USHF.L.U32 UR6, UR6, 0x1, URZ ;  /* 0x0000000106069899 */ /* 0x000fe2000800063f */
[----:B------:R-:W-:Y:S01]  /*08c0*/  IMAD.SHL.U32 R88, R11, 0x4, RZ ;  /* 0x000000040b587824 */ /* 0x000fe200078e00ff */
[----:B------:R-:W-:Y:S01]  /*08d0*/  ISETP.NE.AND P1, PT, R5, 0x3, PT ;  /* 0x000000030500780c */ /* 0x000fe20003f25270 */
[----:B----4-:R-:W-:Y:S01]  /*08e0*/  IMAD.MOV R24, RZ, RZ, -R8 ;  /* 0x000000ffff187224 */ /* 0x010fe200078e0a08 */
[----:B-----5:R-:W-:Y:S01]  /*08f0*/  ISETP.EQ.U32.AND P3, PT, R15, 0x1, PT ;  /* 0x000000010f00780c */ /* 0x020fe20003f62070 */
[----:B------:R-:W-:Y:S01]  /*0900*/  VOTEU.ALL UP0, P0 ;  /* 0x00000000003f7886 */ /* 0x000fe20000000000 */
[----:B---3--:R-:W-:Y:S01]  /*0910*/  @!UP1 ULEA UR9, UR10, UR9, 0x18 ;  /* 0x000000090a099291 */ /* 0x008fe2000f8ec03f */
[----:B------:R-:W-:Y:S01]  /*0920*/  IMAD R9, R21, R24, R6 ;  /* 0x0000001815097224 */ /* 0x000fe200078e0206 */
[----:B------:R-:W-:Y:S01]  /*0930*/  LOP3.LUT R88, R11, 0xc, R88, 0x78, !PT ;  /* 0x0000000c0b587812 */ /* 0x000fe200078e7858 */
[----:B0-----:R-:W-:Y:S01]  /*0940*/  IMAD R20, R14, R13, UR12 ;  /* 0x0000000c0e147e24 */ /* 0x001fe2000f8e020d */
[----:B------:R-:W-:Y:S01]  /*0950*/  VOTEU.ALL UP1, P0 ;  /* 0x00000000003f7886 */ /* 0x000fe20000020000 */
[----:B------:R-:W-:Y:S01]  /*0960*/  LOP3.LUT P0, RZ, R3, 0x7, RZ, 0xc0, !PT ;  /* 0x0000000703ff7812 */ /* 0x000fe2000780c0ff */
[----:B------:R-:W0:Y:S02]  /*0970*/  FENCE.VIEW.ASYNC.S ;  /* 0x00000000000073c6 */ /* 0x000e240000000000 */
[----:B0-----:R0:W1:Y:S01]  /*0980*/  @!UP0 SYNCS.EXCH.64 URZ, [UR8+0x150], UR4 ;  /* 0x00015004083f85b2 */ /* 0x0010620008000100 */
[----:B------:R-:W-:Y:S01]  /*0990*/  ISETP.NE.AND P4, PT, R9, R88, PT ;  /* 0x000000580900720c */ /* 0x000fe20003f85270 */
[----:B------:R0:W2:Y:S01]  /*09a0*/  SHFL.IDX PT, R14, R7, RZ, 0x1f ;  /* 0x00001fff070e7589 */ /* 0x0000a200000e0000 */
[----:B------:R-:W-:-:S02]  /*09b0*/  ISETP.EQ.OR P1, PT, R5, RZ, !P1 ;  /* 0x000000ff0500720c */ /* 0x000fc40004f22670 */
[----:B------:R-:W-:Y:S02]  /*09c0*/  ISETP.LT.U32.AND P0, PT, R88, 0x2, !P0 ;  /* 0x000000025800780c */ /* 0x000fe40004701070 */
[----:B------:R-:W-:Y:S02]  /*09d0*/  ISETP.EQ.OR P4, PT, R20, RZ, !P4 ;  /* 0x000000ff1400720c */ /* 0x000fe40006782670 */
[----:B------:R-:W-:Y:S02]  /*09e0*/  ISETP.EQ.AND P1, PT, R10, RZ, P1 ;  /* 0x000000ff0a00720c */ /* 0x000fe40000f22270 */
[----:B------:R-:W-:Y:S02]  /*09f0*/  PLOP3.LUT P0, PT, P0, P4, PT, 0x80, 0x0 ;  /* 0x000000000000781c */ /* 0x000fe40000709070 */
[----:B------:R-:W-:Y:S02]  /*0a00*/  SEL R16, RZ, 0x1, !P1 ;  /* 0x00000001ff107807 */ /* 0x000fe40004800000 */
[----:B------:R-:W-:Y:S01]  /*0a10*/  P2R R100, PR, RZ, 0x1 ;  /* 0x00000001ff647803 */ /* 0x000fe20000000000 */
[----:B------:R0:W3:Y:S01]  /*0a20*/  @!UP1 SYNCS.EXCH.64 URZ, [UR8+0x158], UR4 ;  /* 0x00015804083f95b2 */ /* 0x0000e20008000100 */
[----:B------:R-:W-:Y:S01]  /*0a30*/  NOP ;  /* 0x0000000000007918 */ /* 0x000fe20000000000 */
[----:B------:R-:W-:Y:S01]  /*0a40*/  SEL R16, R16, 0x2, P5 ;  /* 0x0000000210107807 */ /* 0x000fe20002800000 */
[----:B------:R0:W4:Y:S01]  /*0a50*/  @!UP2 SYNCS.EXCH.64 URZ, [UR9+0x130], UR6 ;  /* 0x00013006093fa5b2 */ /* 0x0001220008000100 */
[----:B------:R0:W0:Y:S01]  /*0a60*/  @!UP3 SYNCS.EXCH.64 URZ, [UR9+0x138], UR6 ;  /* 0x00013806093fb5b2 */ /* 0x0000220008000100 */
[----:B------:R0:W0:Y:S01]  /*0a70*/  @!UP4 SYNCS.EXCH.64 URZ, [UR9+0x140], UR6 ;  /* 0x00014006093fc5b2 */ /* 0x0000220008000100 */
[----:B------:R0:W0:Y:S01]  /*0a80*/  @!UP5 SYNCS.EXCH.64 URZ, [UR9+0x148], UR6 ;  /* 0x00014806093fd5b2 */ /* 0x0000220008000100 */
[----:B------:R-:W-:Y:S01]  /*0a90*/  NOP ;  /* 0x0000000000007918 */ /* 0x000fe20000000000 */
[----:B-1----:R-:W-:Y:S05]  /*0aa0*/  @!P3 BRA `(.L_x_4) ;  /* 0x000000000008b947 */ /* 0x002fea0003800000 */
[----:B0--34-:R-:W-:Y:S01]  /*0ab0*/  UCGABAR_ARV ;  /* 0x00000000000079c7 */ /* 0x019fe20008000000 */
[----:B------:R-:W-:Y:S05]  /*0ac0*/  BRA `(.L_x_5) ;  /* 0x0000000000047947 */ /* 0x000fea0003800000 */
.L_x_4:
[----:B0--34-:R-:W-:Y:S01]  /*0ad0*/  NOP ;  /* 0x0000000000007918 */ /* 0x019fe20000000000 */
.L_x_5:
[----:B------:R-:W-:Y:S01]  /*0ae0*/  ULDC.64 UR4, c[0x0][0x598] ;  /* 0x0001660000047ab9 */ /* 0x000fe20000000a00 */
[----:B------:R-:W-:Y:S01]  /*0af0*/  ULDC.64 UR36, c[0x0][0x208] ;  /* 0x0000820000247ab9 */ /* 0x000fe20000000a00 */
[----:B------:R-:W-:-:S04]  /*0b00*/  ISETP.NE.U32.AND P0, PT, RZ, UR4, PT ;  /* 0x00000004ff007c0c */ /* 0x000fc8000bf05070 */
[----:B------:R-:W-:-:S13]  /*0b10*/  ISETP.NE.AND.EX P0, PT, RZ, UR5, PT, P0 ;  /* 0x00000005ff007c0c */ /* 0x000fda000bf05300 */
[----:B------:R-:W-:Y:S05]  /*0b20*/  @!P0 BRA `(.L_x_6) ;  /* 0x00000000001c8947 */ /* 0x000fea0003800000 */
[----:B------:R-:W0:Y:S02]  /*0b30*/  LDC.64 R8, c[0x0][0x598] ;  /* 0x00016600ff087b82 */ /* 0x000e240000000a00 */
[----:B0-----:R-:W3:Y:S02]  /*0b40*/  LDG.E.64 R8, desc[UR36][R8.64] ;  /* 0x0000002408087981 */ /* 0x001ee4000c1e1b00 */
[----:B---3--:R-:W-:-:S04]  /*0b50*/  ISETP.NE.U32.AND P0, PT, R8, RZ, PT ;  /* 0x000000ff0800720c */ /* 0x008fc80003f05070 */
[----:B------:R-:W-:-:S13]  /*0b60*/  ISETP.NE.AND.EX P0, PT, R9, RZ, PT, P0 ;  /* 0x000000ff0900720c */ /* 0x000fda0003f05300 */
[----:B------:R-:W-:Y:S05]  /*0b70*/  @!P0 BRA `(.L_x_6) ;  /* 0x0000000000088947 */ /* 0x000fea0003800000 */
[----:B------:R0:W5:Y:S01]  /*0b80*/  LD.E R89, desc[UR36][R8.64] ;  /* 0x0000002408597980 */ /* 0x000162000c101900 */
[----:B------:R-:W-:Y:S05]  /*0b90*/  BRA `(.L_x_7) ;  /* 0x0000000000247947 */ /* 0x000fea0003800000 */
.L_x_6:
[----:B------:R-:W-:Y:S02]  /*0ba0*/  ULDC.64 UR4, c[0x0][0x588] ;  /* 0x0001620000047ab9 */ /* 0x000fe40000000a00 */
[----:B------:R-:W-:-:S04]  /*0bb0*/  ISETP.NE.U32.AND P0, PT, RZ, UR4, PT ;  /* 0x00000004ff007c0c */ /* 0x000fc8000bf05070 */
[----:B------:R-:W-:-:S13]  /*0bc0*/  ISETP.NE.AND.EX P0, PT, RZ, UR5, PT, P0 ;  /* 0x00000005ff007c0c */ /* 0x000fda000bf05300 */
[----:B------:R-:W-:Y:S05]  /*0bd0*/  @!P0 BRA `(.L_x_8) ;  /* 0x00000000000c8947 */ /* 0x000fea0003800000 */
[----:B------:R-:W0:Y:S02]  /*0be0*/  LDC.64 R8, c[0x0][0x588] ;  /* 0x00016200ff087b82 */ /* 0x000e240000000a00 */
[----:B0-----:R1:W5:Y:S01]  /*0bf0*/  LDG.E R89, desc[UR36][R8.64] ;  /* 0x0000002408597981 */ /* 0x001362000c1e1900 */
[----:B------:R-:W-:Y:S05]  /*0c00*/  BRA `(.L_x_7) ;  /* 0x0000000000087947 */ /* 0x000fea0003800000 */
.L_x_8:
[----:B------:R-:W-:Y:S02]  /*0c10*/  ULDC UR4, c[0x0][0x580] ;  /* 0x0001600000047ab9 */ /* 0x000fe40000000800 */
[----:B------:R-:W-:-:S07]  /*0c20*/  IMAD.U32 R89, RZ, RZ, UR4 ;  /* 0x00000004ff597e24 */ /* 0x000fce000f8e00ff */
.L_x_7:
[----:B------:R-:W-:Y:S02]  /*0c30*/  ULDC.64 UR4, c[0x0][0x5a0] ;  /* 0x0001680000047ab9 */ /* 0x000fe40000000a00 */
[----:B------:R-:W-:-:S04]  /*0c40*/  ISETP.NE.U32.AND P0, PT, RZ, UR4, PT ;  /* 0x00000004ff007c0c */ /* 0x000fc8000bf05070 */
[----:B------:R-:W-:-:S13]  /*0c50*/  ISETP.NE.AND.EX P0, PT, RZ, UR5, PT, P0 ;  /* 0x00000005ff007c0c */ /* 0x000fda000bf05300 */
[----:B------:R-:W-:Y:S05]  /*0c60*/  @!P0 BRA `(.L_x_9) ;  /* 0x00000000001c8947 */ /* 0x000fea0003800000 */
[----:B01----:R-:W0:Y:S02]  /*0c70*/  LDC.64 R8, c[0x0][0x5a0] ;  /* 0x00016800ff087b82 */ /* 0x003e240000000a00 */
[----:B0-----:R-:W3:Y:S02]  /*0c80*/  LDG.E.64 R8, desc[UR36][R8.64] ;  /* 0x0000002408087981 */ /* 0x001ee4000c1e1b00 */
[----:B---3--:R-:W-:-:S04]  /*0c90*/  ISETP.NE.U32.AND P0, PT, R8, RZ, PT ;  /* 0x000000ff0800720c */ /* 0x008fc80003f05070 */
[----:B------:R-:W-:-:S13]  /*0ca0*/  ISETP.NE.AND.EX P0, PT, R9, RZ, PT, P0 ;  /* 0x000000ff0900720c */ /* 0x000fda0003f05300 */
[----:B------:R-:W-:Y:S05]  /*0cb0*/  @!P0 BRA `(.L_x_9) ;  /* 0x0000000000088947 */ /* 0x000fea0003800000 */
[----:B------:R0:W5:Y:S01]  /*0cc0*/  LD.E R90, desc[UR36][R8.64] ;  /* 0x00000024085a7980 */ /* 0x000162000c101900 */
[----:B------:R-:W-:Y:S05]  /*0cd0*/  BRA `(.L_x_10) ;  /* 0x0000000000247947 */ /* 0x000fea0003800000 */
.L_x_9:
[----:B------:R-:W-:Y:S02]  /*0ce0*/  ULDC.64 UR4, c[0x0][0x590] ;  /* 0x0001640000047ab9 */ /* 0x000fe40000000a00 */
[----:B------:R-:W-:-:S04]  /*0cf0*/  ISETP.NE.U32.AND P0, PT, RZ, UR4, PT ;  /* 0x00000004ff007c0c */ /* 0x000fc8000bf05070 */
[----:B------:R-:W-:-:S13]  /*0d00*/  ISETP.NE.AND.EX P0, PT, RZ, UR5, PT, P0 ;  /* 0x00000005ff007c0c */ /* 0x000fda000bf05300 */
[----:B------:R-:W-:Y:S05]  /*0d10*/  @!P0 BRA `(.L_x_11) ;  /* 0x00000000000c8947 */ /* 0x000fea0003800000 */
[----:B------:R-:W3:Y:S02]  /*0d20*/  LDC.64 R90, c[0x0][0x590] ;  /* 0x00016400ff5a7b82 */ /* 0x000ee40000000a00 */
[----:B---3--:R3:W5:Y:S01]  /*0d30*/  LDG.E R90, desc[UR36][R90.64] ;  /* 0x000000245a5a7981 */ /* 0x008762000c1e1900 */
[----:B------:R-:W-:Y:S05]  /*0d40*/  BRA `(.L_x_10) ;  /* 0x0000000000087947 */ /* 0x000fea0003800000 */
.L_x_11:
[----:B------:R-:W-:Y:S02]  /*0d50*/  ULDC UR4, c[0x0][0x584] ;  /* 0x0001610000047ab9 */ /* 0x000fe40000000800 */
[----:B------:R-:W-:-:S07]  /*0d60*/  IMAD.U32 R90, RZ, RZ, UR4 ;  /* 0x00000004ff5a7e24 */ /* 0x000fce000f8e00ff */
.L_x_10:
[----:B------:R-:W4:Y:S01]  /*0d70*/  LDC R2, c[0x0][0x65c] ;  /* 0x00019700ff027b82 */ /* 0x000f220000000800 */
[----:B------:R-:W-:Y:S01]  /*0d80*/  ULDC UR6, c[0x0][0x28c] ;  /* 0x0000a30000067ab9 */ /* 0x000fe20000000800 */
[----:B------:R-:W-:Y:S01]  /*0d90*/  ISETP.NE.AND P0, PT, R10, 0x2, PT ;  /* 0x000000020a00780c */ /* 0x000fe20003f05270 */
[----:B------:R-:W-:Y:S01]  /*0da0*/  UIADD3 UR6, UR6, 0x3f, URZ ;  /* 0x0000003f06067890 */ /* 0x000fe2000fffe03f */
[----:B01----:R-:W-:Y:S01]  /*0db0*/  IMAD.U32 R8, RZ, RZ, UR12 ;  /* 0x0000000cff087e24 */ /* 0x003fe2000f8e00ff */
[----:B------:R-:W-:Y:S01]  /*0dc0*/  UMOV UR38, URZ ;  /* 0x0000003f00267c82 */ /* 0x000fe20008000000 */
[----:B------:R-:W-:Y:S01]  /*0dd0*/  IMAD.MOV.U32 R9, RZ, RZ, RZ ;  /* 0x000000ffff097224 */ /* 0x000fe200078e00ff */
[----:B------:R-:W-:Y:S01]  /*0de0*/  USHF.R.S32.HI UR7, URZ, 0x1f, UR6 ;  /* 0x0000001f3f077899 */ /* 0x000fe20008011406 */
[----:B------:R-:W-:Y:S01]  /*0df0*/  UMOV UR39, URZ ;  /* 0x0000003f00277c82 */ /* 0x000fe20008000000 */
[----:B------:R-:W-:Y:S02]  /*0e00*/  ULDC.64 UR8, c[0x0][0x650] ;  /* 0x0001940000087ab9 */ /* 0x000fe40000000a00 */
[----:B------:R-:W-:-:S04]  /*0e10*/  ULEA.HI UR7, UR7, UR6, URZ, 0x6 ;  /* 0x0000000607077291 */ /* 0x000fc8000f8f303f */
[----:B------:R-:W-:Y:S01]  /*0e20*/  USHF.R.S32.HI UR40, URZ, 0x6, UR7 ;  /* 0x000000063f287899 */ /* 0x000fe20008011407 */
[----:B----4-:R-:W-:-:S13]  /*0e30*/  ISETP.NE.AND P1, PT, R2, 0x1, PT ;  /* 0x000000010200780c */ /* 0x010fda0003f25270 */
[----:B------:R-:W0:Y:S01]  /*0e40*/  @P1 LDC R19, c[0x0][0x10] ;  /* 0x00000400ff131b82 */ /* 0x000e220000000800 */
[----:B------:R-:W-:Y:S02]  /*0e50*/  @P1 IMAD.MOV.U32 R7, RZ, RZ, RZ ;  /* 0x000000ffff071224 */ /* 0x000fe400078e00ff */
[----:B------:R-:W-:-:S05]  /*0e60*/  @P1 IMAD.MOV.U32 R17, RZ, RZ, RZ ;  /* 0x000000ffff111224 */ /* 0x000fca00078e00ff */
[----:B------:R-:W1:Y:S01]  /*0e70*/  @!P1 LDC R11, c[0x0][0xc] ;  /* 0x00000300ff0b9b82 */ /* 0x000e620000000800 */
[----:B------:R-:W-:Y:S01]  /*0e80*/  ULDC UR4, c[0x0][0xc] ;  /* 0x0000030000047ab9 */ /* 0x000fe20000000800 */
[----:B------:R-:W-:Y:S02]  /*0e90*/  ULDC UR5, c[0x0][0x10] ;  /* 0x0000040000057ab9 */ /* 0x000fe40000000800 */
[----:B------:R-:W-:-:S04]  /*0ea0*/  UIMAD.WIDE.U32 UR4, UR4, UR5, URZ ;  /* 0x00000005040472a5 */ /* 0x000fc8000f8e003f */
[----:B------:R-:W4:Y:S01]  /*0eb0*/  LDC R2, c[0x0][0x14] ;  /* 0x00000500ff027b82 */ /* 0x000f220000000800 */
[----:B0-----:R-:W-:-:S04]  /*0ec0*/  @P1 IMAD.WIDE.U32 R18, R19, UR12, R6 ;  /* 0x0000000c13121c25 */ /* 0x001fc8000f8e0006 */
[----:B------:R-:W-:Y:S02]  /*0ed0*/  @P1 IMAD.IADD R17, R19, 0x1, R17 ;  /* 0x0000000113111824 */ /* 0x000fe400078e0211 */
[----:B-1----:R-:W-:-:S04]  /*0ee0*/  @!P1 IMAD.WIDE.U32 R8, R6, R11, R8 ;  /* 0x0000000b06089225 */ /* 0x002fc800078e0008 */
[----:B------:R-:W-:Y:S02]  /*0ef0*/  @!P1 IMAD.MOV.U32 R18, RZ, RZ, R8 ;  /* 0x000000ffff129224 */ /* 0x000fe400078e0008 */
[----:B------:R-:W-:Y:S02]  /*0f00*/  @!P1 IMAD.MOV.U32 R17, RZ, RZ, R9 ;  /* 0x000000ffff119224 */ /* 0x000fe400078e0009 */
[----:B----4-:R-:W-:-:S04]  /*0f10*/  IMAD.WIDE.U32 R12, R2, UR4, RZ ;  /* 0x00000004020c7c25 */ /* 0x010fc8000f8e00ff */
[----:B------:R-:W-:Y:S01]  /*0f20*/  IMAD R23, R2, UR5, RZ ;  /* 0x0000000502177c24 */ /* 0x000fe2000f8e02ff */
[----:B------:R0:W-:Y:S03]  /*0f30*/  STL.64 [R1], R12 ;  /* 0x0000000c01007387 */ /* 0x0001e60000100a00 */
[----:B------:R-:W-:Y:S01]  /*0f40*/  IMAD.IADD R23, R13, 0x1, R23 ;  /* 0x000000010d177824 */ /* 0x000fe200078e0217 */
[----:B------:R-:W-:Y:S06]  /*0f50*/  @P0 BRA `(.L_x_12) ;  /* 0x0000000000200947 */ /* 0x000fec0003800000 */
[----:B------:R-:W-:Y:S01]  /*0f60*/  UISETP.GE.U32.AND UP0, UPT, UR40, 0x12, UPT ;  /* 0x000000122800788c */ /* 0x000fe2000bf06070 */
[----:B------:R-:W-:Y:S01]  /*0f70*/  IADD3 R18, P0, R18, R12, RZ ;  /* 0x0000000c12127210 */ /* 0x000fe20007f1e0ff */
[----:B------:R-:W-:Y:S01]  /*0f80*/  UIMAD.WIDE.U32 UR4, UR40, 0x38e38e39, URZ ;  /* 0x38e38e39280478a5 */ /* 0x000fe2000f8e003f */
[----:B------:R-:W-:-:S03]  /*0f90*/  UMOV UR39, URZ ;  /* 0x0000003f00277c82 */ /* 0x000fc60008000000 */
[----:B------:R-:W-:Y:S01]  /*0fa0*/  USHF.R.U32.HI UR4, URZ, 0x2, UR5 ;  /* 0x000000023f047899 */ /* 0x000fe20008011605 */
[----:B------:R-:W-:-:S03]  /*0fb0*/  IMAD.X R17, R23, 0x1, R17, P0 ;  /* 0x0000000117117824 */ /* 0x000fc600000e0611 */
[----:B------:R-:W-:Y:S02]  /*0fc0*/  UIMAD UR38, UR4, -0x12, UR40 ;  /* 0xffffffee042678a4 */ /* 0x000fe4000f8e0228 */
[----:B------:R-:W-:-:S12]  /*0fd0*/  @UP0 ULOP3.LUT UR39, UR4, 0x1, URZ, 0xc0, !UPT ;  /* 0x0000000104270892 */ /* 0x000fd8000f8ec03f */
.L_x_12:
[----:B------:R-:W-:Y:S01]  /*0fe0*/  ISETP.GE.U32.AND P0, PT, R18, UR8, PT ;  /* 0x0000000812007c0c */ /* 0x000fe2000bf06070 */
[----:B------:R-:W-:Y:S01]  /*0ff0*/  IMAD.MOV.U32 R19, RZ, RZ, -0x1 ;  /* 0xffffffffff137424 */ /* 0x000fe200078e00ff */
[----:B------:R-:W-:Y:S01]  /*1000*/  PRMT R8, RZ, 0x7610, R8 ;  /* 0x00007610ff087816 */ /* 0x000fe20000000008 */
[----:B------:R-:W-:Y:S01]  /*1010*/  IMAD.MOV.U32 R22, RZ, RZ, -0x1 ;  /* 0xffffffffff167424 */ /* 0x000fe200078e00ff */
[----:B------:R-:W-:Y:S01]  /*1020*/  ISETP.GE.U32.AND.EX P0, PT, R17, UR9, PT, P0 ;  /* 0x0000000911007c0c */ /* 0x000fe2000bf06100 */
[----:B------:R-:W-:-:S12]  /*1030*/  IMAD.MOV.U32 R2, RZ, RZ, -0x1 ;  /* 0xffffffffff027424 */ /* 0x000fd800078e00ff */
[----:B------:R-:W-:Y:S05]  /*1040*/  @P0 BRA `(.L_x_13) ;  /* 0x00000004002c0947 */ /* 0x000fea0003800000 */
[----:B------:R-:W1:Y:S01]  /*1050*/  LDC.64 R26, c[0x0][0x628] ;  /* 0x00018a00ff1a7b82 */ /* 0x000e620000000a00 */
[----:B------:R-:W-:Y:S02]  /*1060*/  IMAD.MOV.U32 R8, RZ, RZ, R18 ;  /* 0x000000ffff087224 */ /* 0x000fe400078e0012 */
[----:B------:R-:W-:-:S05]  /*1070*/  IMAD.MOV.U32 R9, RZ, RZ, R17 ;  /* 0x000000ffff097224 */ /* 0x000fca00078e0011 */
[----:B------:R-:W4:Y:S08]  /*1080*/  LDC R2, c[0x0][0x630] ;  /* 0x00018c00ff027b82 */ /* 0x000f300000000800 */
[----:B------:R-:W0:Y:S01]  /*1090*/  LDC.64 R28, c[0x0][0x620] ;  /* 0x00018800ff1c7b82 */ /* 0x000e220000000a00 */
[----:B-1----:R-:W-:-:S04]  /*10a0*/  ISETP.NE.U32.AND P0, PT, R26, RZ, PT ;  /* 0x000000ff1a00720c */ /* 0x002fc80003f05070 */
[----:B------:R-:W-:-:S13]  /*10b0*/  ISETP.NE.AND.EX P0, PT, R27, RZ, PT, P0 ;  /* 0x000000ff1b00720c */ /* 0x000fda0003f05300 */
[----:B0---4-:R-:W-:Y:S05]  /*10c0*/  @!P0 BRA `(.L_x_14) ;  /* 0x0000000000288947 */ /* 0x011fea0003800000 */
[----:B------:R-:W0:Y:S02]  /*10d0*/  LDC R13, c[0x0][0x634] ;  /* 0x00018d00ff0d7b82 */ /* 0x000e240000000800 */
[----:B0-----:R-:W-:-:S05]  /*10e0*/  IADD3 R13, P0, R18, R13, RZ ;  /* 0x0000000d120d7210 */ /* 0x001fca0007f1e0ff */
[----:B------:R-:W-:-:S04]  /*10f0*/  IMAD.X R15, RZ, RZ, R17, P0 ;  /* 0x000000ffff0f7224 */ /* 0x000fc800000e0611 */
[----:B------:R-:W-:-:S04]  /*1100*/  IMAD.WIDE.U32 R8, R15, R26, RZ ;  /* 0x0000001a0f087225 */ /* 0x000fc800078e00ff */
[----:B------:R-:W-:-:S04]  /*1110*/  IMAD.WIDE.U32 R10, P0, R13, R27, R8 ;  /* 0x0000001b0d0a7225 */ /* 0x000fc80007800008 */
[----:B------:R-:W-:-:S04]  /*1120*/  IMAD.WIDE.U32 R8, R13, R26, RZ ;  /* 0x0000001a0d087225 */ /* 0x000fc800078e00ff */
[----:B------:R-:W-:Y:S01]  /*1130*/  IMAD.X R13, RZ, RZ, RZ, P0 ;  /* 0x000000ffff0d7224 */ /* 0x000fe200000e06ff */
[----:B------:R-:W-:Y:S01]  /*1140*/  IADD3 RZ, P0, R9, R10, RZ ;  /* 0x0000000a09ff7210 */ /* 0x000fe20007f1e0ff */
[----:B------:R-:W-:-:S04]  /*1150*/  IMAD.MOV.U32 R12, RZ, RZ, R11 ;  /* 0x000000ffff0c7224 */ /* 0x000fc800078e000b */
[----:B------:R-:W-:-:S08]  /*1160*/  IMAD.WIDE.U32.X R8, R15, R27, R12, P0 ;  /* 0x0000001b0f087225 */ /* 0x000fd000000e040c */
.L_x_14:
[----:B------:R-:W0:Y:S01]  /*1170*/  LDC.64 R32, c[0x0][0x640] ;  /* 0x00019000ff207b82 */ /* 0x000e220000000a00 */
[-C--:B------:R-:W-:Y:S01]  /*1180*/  SHF.R.U64 R30, R8, R2.reuse, R9 ;  /* 0x00000002081e7219 */ /* 0x080fe20000001209 */
[----:B------:R-:W-:Y:S01]  /*1190*/  IMAD.MOV.U32 R19, RZ, RZ, R17 ;  /* 0x000000ffff137224 */ /* 0x000fe200078e0011 */
[----:B------:R-:W-:Y:S02]  /*11a0*/  SHF.R.U32.HI R2, RZ, R2, R9 ;  /* 0x00000002ff027219 */ /* 0x000fe40000011609 */
[----:B------:R-:W-:-:S03]  /*11b0*/  IADD3 R11, P0, RZ, -R30, RZ ;  /* 0x8000001eff0b7210 */ /* 0x000fc60007f1e0ff */
[----:B------:R-:W1:Y:S02]  /*11c0*/  LDC R10, c[0x0][0x618] ;  /* 0x00018600ff0a7b82 */ /* 0x000e640000000800 */
[----:B------:R-:W-:-:S04]  /*11d0*/  IMAD.X R9, RZ, RZ, ~R2, P0 ;  /* 0x000000ffff097224 */ /* 0x000fc800000e0e02 */
[-C--:B------:R-:W-:Y:S02]  /*11e0*/  IMAD R2, R9, R28.reuse, RZ ;  /* 0x0000001c09027224 */ /* 0x080fe400078e02ff */
[----:B------:R-:W4:Y:S01]  /*11f0*/  LDC R13, c[0x0][0x608] ;  /* 0x00018200ff0d7b82 */ /* 0x000f220000000800 */
[----:B------:R-:W-:-:S04]  /*1200*/  IMAD.WIDE.U32 R8, R11, R28, R18 ;  /* 0x0000001c0b087225 */ /* 0x000fc800078e0012 */
[----:B------:R-:W-:Y:S02]  /*1210*/  IMAD R11, R11, R29, R2 ;  /* 0x0000001d0b0b7224 */ /* 0x000fe400078e0202 */
[----:B------:R-:W-:Y:S01]  /*1220*/  IMAD.MOV.U32 R2, RZ, RZ, -0x1 ;  /* 0xffffffffff027424 */ /* 0x000fe200078e00ff */
[----:B------:R-:W2:Y:S01]  /*1230*/  LDC R31, c[0x0][0x658] ;  /* 0x00019600ff1f7b82 */ /* 0x000ea20000000800 */
[----:B------:R-:W-:Y:S01]  /*1240*/  IMAD.IADD R9, R9, 0x1, R11 ;  /* 0x0000000109097824 */ /* 0x000fe200078e020b */
[----:B0-----:R-:W-:Y:S01]  /*1250*/  ISETP.NE.U32.AND P0, PT, R32, RZ, PT ;  /* 0x000000ff2000720c */ /* 0x001fe20003f05070 */
[----:B------:R-:W-:-:S03]  /*1260*/  IMAD.MOV.U32 R28, RZ, RZ, 0x1 ;  /* 0x00000001ff1c7424 */ /* 0x000fc600078e00ff */
[----:B------:R-:W-:Y:S02]  /*1270*/  ISETP.NE.AND.EX P0, PT, R33, RZ, PT, P0 ;  /* 0x000000ff2100720c */ /* 0x000fe40003f05300 */
[----:B------:R-:W0:Y:S01]  /*1280*/  LDC R27, c[0x0][0x600] ;  /* 0x00018000ff1b7b82 */ /* 0x000e220000000800 */
[-CC-:B-1----:R-:W-:Y:S02]  /*1290*/  SHF.R.U64 R25, R8, R10.reuse, R9.reuse ;  /* 0x0000000a08197219 */ /* 0x182fe40000001209 */
[----:B------:R-:W-:-:S05]  /*12a0*/  SHF.R.U32.HI R8, RZ, R10, R9 ;  /* 0x0000000aff087219 */ /* 0x000fca0000011609 */
[----:B------:R-:W1:Y:S01]  /*12b0*/  LDC R22, c[0x0][0x648] ;  /* 0x00019200ff167b82 */ /* 0x000e620000000800 */
[-CC-:B----4-:R-:W-:Y:S02]  /*12c0*/  SHF.R.U64 R34, R25, R13.reuse, R8.reuse ;  /* 0x0000000d19227219 */ /* 0x190fe40000001208 */
[----:B------:R-:W-:-:S05]  /*12d0*/  SHF.R.U32.HI R8, RZ, R13, R8 ;  /* 0x0000000dff087219 */ /* 0x000fca0000011608 */
[----:B------:R-:W4:Y:S01]  /*12e0*/  LDC R26, c[0x0][0x638] ;  /* 0x00018e00ff1a7b82 */ /* 0x000f220000000800 */
[-CC-:B--2---:R-:W-:Y:S02]  /*12f0*/  SHF.R.U64 R36, R34, R31.reuse, R8.reuse ;  /* 0x0000001f22247219 */ /* 0x184fe40000001208 */
[-C--:B------:R-:W-:Y:S02]  /*1300*/  SHF.L.U32 R2, R2, R31.reuse, RZ ;  /* 0x0000001f02027219 */ /* 0x080fe400000006ff */
[----:B------:R-:W-:Y:S01]  /*1310*/  SHF.R.U32.HI R9, RZ, R31, R8 ;  /* 0x0000001fff097219 */ /* 0x000fe20000011608 */
[----:B------:R-:W-:Y:S01]  /*1320*/  IMAD.MOV.U32 R8, RZ, RZ, R36 ;  /* 0x000000ffff087224 */ /* 0x000fe200078e0024 */
[----:B------:R-:W-:Y:S01]  /*1330*/  LOP3.LUT R15, RZ, R2, RZ, 0x33, !PT ;  /* 0x00000002ff0f7212 */ /* 0x000fe200078e33ff */
[----:B------:R-:W2:Y:S01]  /*1340*/  LDC R29, c[0x0][0x610] ;  /* 0x00018400ff1d7b82 */ /* 0x000ea20000000800 */
[----:B------:R-:W-:Y:S05]  /*1350*/  @!P0 BRA `(.L_x_15) ;  /* 0x0000000000288947 */ /* 0x000fea0003800000 */
[----:B------:R-:W3:Y:S02]  /*1360*/  LDC R13, c[0x0][0x64c] ;  /* 0x00019300ff0d7b82 */ /* 0x000ee40000000800 */
[----:B---3--:R-:W-:-:S05]  /*1370*/  IADD3 R13, P0, R36, R13, RZ ;  /* 0x0000000d240d7210 */ /* 0x008fca0007f1e0ff */
        /* <DEDUP_REMOVED lines=8> */
.L_x_15:
[----:B-1----:R-:W-:Y:S01]  /*1400*/  SHF.R.U64 R7, R8, R22, R9 ;  /* 0x0000001608077219 */ /* 0x002fe20000001209 */
[----:B0-----:R-:W-:Y:S01]  /*1410*/  VIADD R8, R27, 0xffffffff ;  /* 0xffffffff1b087836 */ /* 0x001fe20000000000 */
[----:B------:R-:W-:Y:S01]  /*1420*/  SHF.L.U32 R2, R28, R31, RZ ;  /* 0x0000001f1c027219 */ /* 0x000fe200000006ff */
[----:B------:R-:W-:Y:S01]  /*1430*/  @P1 IMAD R20, R21, R24, R6 ;  /* 0x0000001815141224 */ /* 0x000fe200078e0206 */
[----:B------:R-:W-:Y:S01]  /*1440*/  LOP3.LUT R15, R34, R15, RZ, 0xc0, !PT ;  /* 0x0000000f220f7212 */ /* 0x000fe200078ec0ff */
[----:B------:R-:W-:Y:S01]  /*1450*/  IMAD.MOV R9, RZ, RZ, -R7 ;  /* 0x000000ffff097224 */ /* 0x000fe200078e0a07 */
[----:B------:R-:W-:Y:S01]  /*1460*/  LOP3.LUT R8, R25, R8, RZ, 0xc0, !PT ;  /* 0x0000000819087212 */ /* 0x000fe200078ec0ff */
[----:B------:R-:W-:Y:S02]  /*1470*/  IMAD.MOV.U32 R6, RZ, RZ, 0x1 ;  /* 0x00000001ff067424 */ /* 0x000fe400078e00ff */
[----:B------:R-:W-:Y:S02]  /*1480*/  IMAD R15, R2, R7, R15 ;  /* 0x00000007020f7224 */ /* 0x000fe400078e020f */
[----:B----4-:R-:W-:-:S02]  /*1490*/  IMAD R2, R9, R26, R36 ;  /* 0x0000001a09027224 */ /* 0x010fc400078e0224 */
[----:B--2---:R-:W-:Y:S02]  /*14a0*/  IMAD R19, R15, R29, R20 ;  /* 0x0000001d0f137224 */ /* 0x004fe400078e0214 */
[--C-:B------:R-:W-:Y:S01]  /*14b0*/  IMAD R2, R2, R27, R8.reuse ;  /* 0x0000001b02027224 */ /* 0x100fe200078e0208 */
[----:B------:R-:W-:-:S04]  /*14c0*/  PRMT R8, R6, 0x7610, R8 ;  /* 0x0000761006087816 */ /* 0x000fc80000000008 */
[----:B------:R-:W-:Y:S02]  /*14d0*/  SEL R22, R2, R19, !P1 ;  /* 0x0000001302167207 */ /* 0x000fe40004800000 */
[----:B------:R-:W-:Y:S01]  /*14e0*/  SEL R19, R19, R2, !P1 ;  /* 0x0000000213137207 */ /* 0x000fe20004800000 */
[----:B------:R-:W-:-:S07]  /*14f0*/  IMAD.MOV.U32 R2, RZ, RZ, R30 ;  /* 0x000000ffff027224 */ /* 0x000fce00078e001e */
.L_x_13:
[----:B------:R-:W-:Y:S05]  /*1500*/  @!P3 BRA `(.L_x_16) ;  /* 0x00000000000cb947 */ /* 0x000fea0003800000 */
[----:B------:R-:W-:Y:S01]  /*1510*/  UCGABAR_WAIT ;  /* 0x0000000000007dc7 */ /* 0x000fe20008000000 */
[----:B------:R-:W-:Y:S01]  /*1520*/  CCTL.IVALL ;  /* 0x00000000ff00798f */ /* 0x000fe20002000000 */
[----:B------:R-:W-:Y:S05]  /*1530*/  BRA `(.L_x_17) ;  /* 0x0000000000047947 */ /* 0x000fea0003800000 */
.L_x_16:
[----:B------:R-:W-:Y:S06]  /*1540*/  BAR.SYNC.DEFER_BLOCKING 0x0 ;  /* 0x0000000000007b1d */ /* 0x000fec0000010000 */
.L_x_17:
[----:B------:R-:W-:Y:S05]  /*1550*/  @!P2 BRA `(.L_x_18) ;  /* 0x0000004400a0a947 */ /* 0x000fea0003800000 */
[----:B------:R-:W-:-:S13]  /*1560*/  ISETP.GT.U32.AND P0, PT, R35, 0x1, PT ;  /* 0x000000012300780c */ /* 0x000fda0003f04070 */
[----:B------:R-:W-:Y:S05]  /*1570*/  @P0 EXIT ;  /* 0x000000000000094d */ /* 0x000fea0003800000 */
.L_x_19:
[----:B------:R-:W-:-:S08]  /*1580*/  NOP ;  /* 0x0000000000007918 */ /* 0x000fd00000000000 */
[----:B------:R-:W1:Y:S02]  /*1590*/  USETMAXREG.TRY_ALLOC.CTAPOOL UP0, 0xe8 ;  /* 0x000000e8000079c8 */ /* 0x000e640008000600 */
[----:B-1----:R-:W-:-:S13]  /*15a0*/  PLOP3.LUT P0, PT, PT, PT, UP0, 0x80, 0x0 ;  /* 0x000000000000781c */ /* 0x002fda0003f0f008 */
[----:B------:R-:W-:Y:S05]  /*15b0*/  @!P0 BRA `(.L_x_19) ;  /* 0xfffffffc00f08947 */ /* 0x000fea000383ffff */
[----:B------:R-:W-:-:S13]  /*15c0*/  LOP3.LUT P0, RZ, R8, 0xff, RZ, 0xc0, !PT ;  /* 0x000000ff08ff7812 */ /* 0x000fda000780c0ff */
[----:B------:R-:W-:Y:S05]  /*15d0*/  @!P0 EXIT ;  /* 0x000000000000894d */ /* 0x000fea0003800000 */
[----:B------:R-:W1:Y:S01]  /*15e0*/  S2UR UR4, SR_CgaCtaId ;  /* 0x00000000000479c3 */ /* 0x000e620000008800 */
[----:B--2---:R-:W-:Y:S01]  /*15f0*/  VIADD R14, R14, 0xffffffff ;  /* 0xffffffff0e0e7836 */ /* 0x004fe20000000000 */
[CC--:B------:R-:W-:Y:S01]  /*1600*/  LEA.HI R4, R0.reuse, R3.reuse, RZ, 0x2 ;  /* 0x0000000300047211 */ /* 0x0c0fe200078f10ff */
[----:B------:R-:W-:Y:S01]  /*1610*/  UMOV UR41, 0x400 ;  /* 0x0000040000297882 */ /* 0x000fe20000000000 */
[----:B------:R-:W-:Y:S01]  /*1620*/  LEA.HI R0, R0, R3, RZ, 0x5 ;  /* 0x0000000300007211 */ /* 0x000fe200078f28ff */
[----:B------:R-:W-:Y:S01]  /*1630*/  UISETP.LT.AND UP0, UPT, UR40, 0x1, UPT ;  /* 0x000000012800788c */ /* 0x000fe2000bf01270 */
[----:B------:R-:W-:Y:S01]  /*1640*/  R2UR UR42, R14 ;  /* 0x000000000e2a72ca */ /* 0x000fe200000e0000 */
[----:B------:R-:W-:Y:S01]  /*1650*/  ULDC UR6, c[0x0][0x284] ;  /* 0x0000a10000067ab9 */ /* 0x000fe20000000800 */
[--C-:B------:R-:W-:Y:S01]  /*1660*/  SHF.R.S32.HI R92, RZ, 0x2, R4.reuse ;  /* 0x00000002ff5c7819 */ /* 0x100fe20000011404 */
[----:B------:R-:W-:Y:S01]  /*1670*/  USEL UR43, UR40, 0x1, UP0 ;  /* 0x00000001282b7887 */ /* 0x000fe20008000000 */
[----:B------:R-:W-:Y:S01]  /*1680*/  SHF.R.S32.HI R5, RZ, 0x1f, R4 ;  /* 0x0000001fff057819 */ /* 0x000fe20000011404 */
[----:B------:R-:W-:Y:S01]  /*1690*/  USHF.L.U32 UR46, UR40, 0x1, URZ ;  /* 0x00000001282e7899 */ /* 0x000fe2000800063f */
[----:B------:R-:W-:Y:S01]  /*16a0*/  LOP3.LUT R4, R4, 0xfffffffc, RZ, 0xc0, !PT ;  /* 0xfffffffc04047812 */ /* 0x000fe200078ec0ff */
[----:B------:R-:W-:Y:S01]  /*16b0*/  UIADD3 UR43, -UR43, UR40, URZ ;  /* 0x000000282b2b7290 */ /* 0x000fe2000fffe13f */
[----:B------:R-:W-:-:S02]  /*16c0*/  LEA.HI R5, R5, R92, RZ, 0x3 ;  /* 0x0000005c05057211 */ /* 0x000fc400078f18ff */
[----:B------:R-:W-:Y:S01]  /*16d0*/  ISETP.NE.AND P0, PT, R14, RZ, PT ;  /* 0x000000ff0e00720c */ /* 0x000fe20003f05270 */
[----:B---3--:R-:W-:Y:S01]  /*16e0*/  IMAD.IADD R91, R3, 0x1, -R4 ;  /* 0x00000001035b7824 */ /* 0x008fe200078e0a04 */
[----:B------:R-:W-:Y:S01]  /*16f0*/  LOP3.LUT R5, R5, 0xfffffff8, RZ, 0xc0, !PT ;  /* 0xfffffff805057812 */ /* 0x000fe200078ec0ff */
[----:B------:R-:W-:Y:S01]  /*1700*/  USHF.L.U32 UR42, UR42, 0x3, URZ ;  /* 0x000000032a2a7899 */ /* 0x000fe2000800063f */
[----:B------:R-:W-:-:S03]  /*1710*/  SEL R101, RZ, 0x1, P0 ;  /* 0x00000001ff657807 */ /* 0x000fc60000000000 */
[----:B------:R-:W-:Y:S01]  /*1720*/  IMAD.IADD R92, R92, 0x1, -R5 ;  /* 0x000000015c5c7824 */ /* 0x000fe200078e0a05 */
[----:B-1----:R-:W-:Y:S01]  /*1730*/  ULEA UR41, UR4, UR41, 0x18 ;  /* 0x0000002904297291 */ /* 0x002fe2000f8ec03f */
[----:B------:R-:W-:Y:S01]  /*1740*/  SHF.R.S32.HI R5, RZ, 0x5, R0 ;  /* 0x00000005ff057819 */ /* 0x000fe20000011400 */
[----:B------:R-:W-:Y:S02]  /*1750*/  IMAD.U32 R95, RZ, RZ, UR42 ;  /* 0x0000002aff5f7e24 */ /* 0x000fe4000f8e00ff */
[----:B------:R-:W-:Y:S01]  /*1760*/  UIADD3 UR47, UR41, 0x130, URZ ;  /* 0x00000130292f7890 */ /* 0x000fe2000fffe03f */
[--C-:B------:R-:W-:Y:S01]  /*1770*/  SHF.R.S32.HI R93, RZ, 0x1f, R92.reuse ;  /* 0x0000001fff5d7819 */ /* 0x100fe2000001145c */
[----:B------:R-:W-:Y:S01]  /*1780*/  UIADD3 UR4, UR41, 0x200, URZ ;  /* 0x0000020029047890 */ /* 0x000fe2000fffe03f */
[--C-:B------:R-:W-:Y:S01]  /*1790*/  IMAD R98, R5, -0x10, -R92.reuse ;  /* 0xfffffff005627824 */ /* 0x100fe200078e0a5c */
[----:B------:R-:W-:Y:S01]  /*17a0*/  UIADD3 UR5, UR41, 0x12200, URZ ;  /* 0x0001220029057890 */ /* 0x000fe2000fffe03f */
[----:B------:R-:W-:Y:S01]  /*17b0*/  LOP3.LUT R97, R95, 0x8, RZ, 0xc0, !PT ;  /* 0x000000085f617812 */ /* 0x000fe200078ec0ff */
[----:B------:R-:W-:Y:S01]  /*17c0*/  USHF.R.U32.HI UR4, URZ, 0x4, UR4 ;  /* 0x000000043f047899 */ /* 0x000fe20008011604 */
[----:B------:R-:W-:Y:S01]  /*17d0*/  IMAD.U32 R94, RZ, RZ, UR47 ;  /* 0x0000002fff5e7e24 */ /* 0x000fe2000f8e00ff */
[----:B------:R-:W-:Y:S01]  /*17e0*/  USHF.R.U32.HI UR5, URZ, 0x4, UR5 ;  /* 0x000000043f057899 */ /* 0x000fe20008011605 */
[----:B------:R-:W-:Y:S01]  /*17f0*/  IMAD.WIDE R92, R5, 0x10, R92 ;  /* 0x00000010055c7825 */ /* 0x000fe200078e025c */
[----:B------:R-:W-:Y:S01]  /*1800*/  ULOP3.LUT UR4, UR4, 0x3fff, URZ, 0xc0, !UPT ;  /* 0x00003fff04047892 */ /* 0x000fe2000f8ec03f */
[----:B------:R-:W-:Y:S01]  /*1810*/  LOP3.LUT R95, R95, 0x8, RZ, 0xc, !PT ;  /* 0x000000085f5f7812 */ /* 0x000fe200078e0cff */
[----:B------:R-:W-:Y:S01]  /*1820*/  ULOP3.LUT UR5, UR5, 0x3fff, URZ, 0xc0, !UPT ;  /* 0x00003fff05057892 */ /* 0x000fe2000f8ec03f */
[----:B------:R-:W-:Y:S01]  /*1830*/  VIADD R96, R94, UR42 ;  /* 0x0000002a5e607c36 */ /* 0x000fe20008000000 */
[----:B------:R-:W-:Y:S01]  /*1840*/  LOP3.LUT R97, R97, 0x18, RZ, 0x3c, !PT ;  /* 0x0000001861617812 */ /* 0x000fe200078e3cff */
[----:B------:R-:W-:Y:S01]  /*1850*/  VIADD R98, R98, UR6 ;  /* 0x0000000662627c36 */ /* 0x000fe20008000000 */
[----:B------:R-:W-:-:S02]  /*1860*/  ULOP3.LUT UR44, UR4, 0x10000, URZ, 0xfc, !UPT ;  /* 0x00010000042c7892 */ /* 0x000fc4000f8efc3f */
[----:B------:R-:W-:-:S12]  /*1870*/  ULOP3.LUT UR45, UR5, 0x10000, URZ, 0xfc, !UPT ;  /* 0x00010000052d7892 */ /* 0x000fd8000f8efc3f */
.L_x_171:
[----:B------:R-:W-:Y:S01]  /*1880*/  SHF.L.U32 R3, R101, 0x1f, RZ ;  /* 0x0000001f65037819 */ /* 0x000fe200000006ff */
[----:B------:R-:W-:Y:S02]  /*1890*/  ULDC UR4, c[0x0][0x28c] ;  /* 0x0000a30000047ab9 */ /* 0x000fe40000000800 */
[----:B------:R-:W-:Y:S01]  /*18a0*/  ISETP.LT.AND P1, PT, RZ, UR4, PT ;  /* 0x00000004ff007c0c */ /* 0x000fe2000bf21270 */
[----:B-1----:R-:W1:Y:S02]  /*18b0*/  SYNCS.PHASECHK.TRANS64.TRYWAIT P0, [R94+UR42], R3 ;  /* 0x000000035e0075a7 */ /* 0x002e64000800016a */
[----:B-1-34-:R-:W-:Y:S10]  /*18c0*/  @!P0 BRA `(.L_x_20) ;  /* 0x0000005800d48947 */ /* 0x01aff40003800000 */
.L_x_207:
[----:B------:R-:W-:Y:S05]  /*18d0*/  @P1 BRA `(.L_x_21) ;  /* 0x0000000000401947 */ /* 0x000fea0003800000 */
[----:B------:R-:W-:Y:S01]  /*18e0*/  MOV R0, 0x0 ;  /* 0x0000000000007802 */ /* 0x000fe20000000f00 */
[----:B------:R-:W-:Y:S01]  /*18f0*/  ULDC.64 UR4, c[0x4][0x68] ;  /* 0x01001a0000047ab9 */ /* 0x000fe20000000a00 */
[----:B------:R-:W-:Y:S01]  /*1900*/  ULDC.64 UR6, c[0x4][0x8] ;  /* 0x0100020000067ab9 */ /* 0x000fe20000000a00 */
[----:B------:R-:W-:Y:S01]  /*1910*/  IMAD.U32 R4, RZ, RZ, UR4 ;  /* 0x00000004ff047e24 */ /* 0x000fe2000f8e00ff */
[----:B------:R2:W3:Y:S01]  /*1920*/  LDC.64 R14, c[0x4][R0] ;  /* 0x01000000000e7b82 */ /* 0x0004e20000000a00 */
[----:B------:R-:W-:Y:S01]  /*1930*/  IMAD.U32 R5, RZ, RZ, UR5 ;  /* 0x00000005ff057e24 */ /* 0x000fe2000f8e00ff */
[----:B------:R-:W-:Y:S01]  /*1940*/  ULDC.64 UR4, c[0x4][0x70] ;  /* 0x01001c0000047ab9 */ /* 0x000fe20000000a00 */
[----:B------:R-:W-:Y:S02]  /*1950*/  IMAD.U32 R10, RZ, RZ, UR6 ;  /* 0x00000006ff0a7e24 */ /* 0x000fe4000f8e00ff */
[----:B------:R-:W-:Y:S02]  /*1960*/  IMAD.U32 R6, RZ, RZ, UR4 ;  /* 0x00000004ff067e24 */ /* 0x000fe4000f8e00ff */
[----:B------:R-:W-:-:S02]  /*1970*/  IMAD.U32 R7, RZ, RZ, UR5 ;  /* 0x00000005ff077e24 */ /* 0x000fc4000f8e00ff */
[----:B------:R-:W-:Y:S02]  /*1980*/  IMAD.U32 R11, RZ, RZ, UR7 ;  /* 0x00000007ff0b7e24 */ /* 0x000fe4000f8e00ff */
[----:B------:R-:W-:Y:S02]  /*1990*/  IMAD.MOV.U32 R8, RZ, RZ, 0x1e1 ;  /* 0x000001e1ff087424 */ /* 0x000fe400078e00ff */
[----:B0-----:R-:W-:Y:S02]  /*19a0*/  IMAD.MOV.U32 R12, RZ, RZ, 0x1 ;  /* 0x00000001ff0c7424 */ /* 0x001fe400078e00ff */
[----:B--2---:R-:W-:-:S07]  /*19b0*/  IMAD.MOV.U32 R13, RZ, RZ, RZ ;  /* 0x000000ffff0d7224 */ /* 0x004fce00078e00ff */
[----:B------:R-:W-:-:S07]  /*19c0*/  LEPC R20, `(.L_x_21) ;  /* 0x000000001014794e */ /* 0x000fce0000000000 */
[----:B-1-3-5:R-:W-:Y:S05]  /*19d0*/  CALL.ABS.NOINC R14 ;  /* 0x000000000e007343 */ /* 0x02afea0003c00000 */
.L_x_21:
[----:B------:R-:W-:-:S04]  /*19e0*/  LOP3.LUT R0, R16, 0x1, RZ, 0xfc, !PT ;  /* 0x0000000110007812 */ /* 0x000fc800078efcff */
[----:B------:R-:W-:-:S13]  /*19f0*/  ISETP.NE.AND P0, PT, R0, 0x3, PT ;  /* 0x000000030000780c */ /* 0x000fda0003f05270 */
[----:B------:R-:W-:Y:S05]  /*1a00*/  @!P0 BRA `(.L_x_22) ;  /* 0x0000000000048947 */ /* 0x000fea0003800000 */
[----:B------:R-:W-:Y:S01]  /*1a10*/  BPT.TRAP 0x1 ;  /* 0x000000040000795c */ /* 0x000fe20000300000 */
.L_x_22:
[----:B-1----:R-:W-:Y:S02]  /*1a20*/  IMAD.U32 R3, RZ, RZ, UR38 ;  /* 0x00000026ff037e24 */ /* 0x002fe4000f8e00ff */
[----:B------:R-:W-:-:S03]  /*1a30*/  IMAD.U32 R0, RZ, RZ, UR39 ;  /* 0x00000027ff007e24 */ /* 0x000fc6000f8e00ff */
[----:B------:R-:W-:Y:S02]  /*1a40*/  LEA R3, R3, UR41, 0x3 ;  /* 0x0000002903037c11 */ /* 0x000fe4000f8e18ff */
[----:B------:R-:W-:-:S04]  /*1a50*/  SHF.L.U32 R0, R0, 0x1f, RZ ;  /* 0x0000001f00007819 */ /* 0x000fc800000006ff */
[----:B------:R1:W2:Y:S01]  /*1a60*/  SYNCS.PHASECHK.TRANS64.TRYWAIT P1, [R3+URZ], R0 ;  /* 0x00000000030075a7 */ /* 0x0002a2000802017f */
[----:B------:R-:W-:Y:S05]  /*1a70*/  @!P0 BRA `(.L_x_23) ;  /* 0x0000000000048947 */ /* 0x000fea0003800000 */
[----:B------:R-:W-:Y:S01]  /*1a80*/  BPT.TRAP 0x1 ;  /* 0x000000040000795c */ /* 0x000fe20000300000 */
.L_x_23:
[----:B--2---:R-:W-:Y:S05]  /*1a90*/  @P1 BRA `(.L_x_24) ;  /* 0x0000000000081947 */ /* 0x004fea0003800000 */
[----:B------:R-:W2:Y:S02]  /*1aa0*/  SYNCS.PHASECHK.TRANS64.TRYWAIT P1, [R3+URZ], R0 ;  /* 0x00000000030075a7 */ /* 0x000ea4000802017f */
[----:B--2---:R-:W-:Y:S05]  /*1ab0*/  @!P1 BRA `(.L_x_25) ;  /* 0x00000058006c9947 */ /* 0x004fea0003800000 */
.L_x_24:
[----:B------:R-:W-:Y:S05]  /*1ac0*/  WARPSYNC.ALL ;  /* 0x0000000000007948 */ /* 0x000fea0003800000 */
[----:B------:R-:W-:Y:S01]  /*1ad0*/  ULEA UR4, UR38, UR44, 0x8 ;  /* 0x0000002c26047291 */ /* 0x000fe2000f8e403f */
[----:B------:R-:W-:Y:S01]  /*1ae0*/  WARPGROUP.ARRIVE ;  /* 0x00000000000079c5 */ /* 0x000fe20000000000 */
[----:B------:R-:W-:Y:S01]  /*1af0*/  ULEA UR6, UR38, UR45, 0x9 ;  /* 0x0000002d26067291 */ /* 0x000fe2000f8e483f */
[----:B-12---:R-:W-:Y:S01]  /*1b00*/  IMAD.U32 R0, RZ, RZ, UR43 ;  /* 0x0000002bff007e24 */ /* 0x006fe2000f8e00ff */
[----:B------:R-:W-:Y:S01]  /*1b10*/  UMOV UR5, 0x80000020 ;  /* 0x8000002000057882 */ /* 0x000fe20000000000 */
[----:B------:R-:W-:-:S03]  /*1b20*/  UMOV UR7, 0x80000020 ;  /* 0x8000002000077882 */ /* 0x000fc60000000000 */
[----:B------:R-:W-:-:S03]  /*1b30*/  ISETP.GE.AND P1, PT, R0, 0x1, PT ;  /* 0x000000010000780c */ /* 0x000fc60003f26270 */
[----:B------:R-:W-:Y:S01]  /*1b40*/  IGMMA.64x128x32.S8.S8 R24, gdesc[UR4], RZ, !UPT, gsb0 ;  /* 0x03600000041879f1 */ /* 0x000fe2000c0410ff */
[----:B------:R-:W-:Y:S02]  /*1b50*/  UIADD3 UR4, UR4, 0x2, URZ ;  /* 0x0000000204047890 */ /* 0x000fe4000fffe03f */
[----:B------:R-:W-:Y:S01]  /*1b60*/  UIADD3 UR6, UR6, 0x2, URZ ;  /* 0x0000000206067890 */ /* 0x000fe2000fffe03f */
[----:B------:R-:W-:Y:S01]  /*1b70*/  UMOV UR5, 0x80000020 ;  /* 0x8000002000057882 */ /* 0x000fe20000000000 */
[----:B------:R-:W-:Y:S01]  /*1b80*/  UMOV UR7, 0x80000020 ;  /* 0x8000002000077882 */ /* 0x000fe20000000000 */
[----:B------:R-:W-:Y:S02]  /*1b90*/  WARPGROUP.DEPBAR.LE gsb0, 0x0 ;  /* 0x00008000000079c5 */ /* 0x000fe40000010000 */
[----:B------:R-:W-:-:S06]  /*1ba0*/  WARPGROUP.ARRIVE ;  /* 0x00000000000079c5 */ /* 0x000fcc0000000000 */
[----:B------:R-:W-:Y:S03]  /*1bb0*/  IGMMA.64x128x32.S8.S8 R24, gdesc[UR4], R24, gsb0 ;  /* 0x03600000041879f1 */ /* 0x000fe60008041018 */
[----:B------:R-:W-:Y:S02]  /*1bc0*/  WARPGROUP.DEPBAR.LE gsb0, 0x0 ;  /* 0x00008000000079c5 */ /* 0x000fe40000010000 */
[----:B------:R-:W-:Y:S05]  /*1bd0*/  @!P1 BRA `(.L_x_26) ;  /* 0x0000000000d49947 */ /* 0x000fea0003800000 */
[----:B------:R-:W-:Y:S01]  /*1be0*/  UIADD3 UR4, UR38, 0x1, URZ ;  /* 0x0000000126047890 */ /* 0x000fe2000fffe03f */
[----:B------:R-:W-:Y:S02]  /*1bf0*/  IMAD.U32 R0, RZ, RZ, UR43 ;  /* 0x0000002bff007e24 */ /* 0x000fe4000f8e00ff */
[----:B------:R-:W-:Y:S01]  /*1c00*/  IMAD.U32 R3, RZ, RZ, UR38 ;  /* 0x00000026ff037e24 */ /* 0x000fe2000f8e00ff */
[----:B------:R-:W-:-:S04]  /*1c10*/  UISETP.NE.AND UP0, UPT, UR4, 0x12, UPT ;  /* 0x000000120400788c */ /* 0x000fc8000bf05270 */
[----:B------:R-:W-:Y:S02]  /*1c20*/  USEL UR5, URZ, 0x1, UP0 ;  /* 0x000000013f057887 */ /* 0x000fe40008000000 */
[----:B------:R-:W-:Y:S02]  /*1c30*/  USEL UR8, UR4, URZ, UP0 ;  /* 0x0000003f04087287 */ /* 0x000fe40008000000 */
[----:B------:R-:W-:-:S06]  /*1c40*/  ULOP3.LUT UR5, UR39, UR5, URZ, 0x3c, !UPT ;  /* 0x0000000527057292 */ /* 0x000fcc000f8e3c3f */
[----:B------:R-:W-:-:S07]  /*1c50*/  IMAD.U32 R6, RZ, RZ, UR5 ;  /* 0x00000005ff067e24 */ /* 0x000fce000f8e00ff */
.L_x_33:
[----:B------:R-:W-:Y:S05]  /*1c60*/  @!P0 BRA `(.L_x_27) ;  /* 0x0000000000048947 */ /* 0x000fea0003800000 */
[----:B------:R-:W-:Y:S01]  /*1c70*/  BPT.TRAP 0x1 ;  /* 0x000000040000795c */ /* 0x000fe20000300000 */
.L_x_27:
[----:B------:R-:W-:Y:S01]  /*1c80*/  ULEA UR4, UR8, UR41, 0x3 ;  /* 0x0000002908047291 */ /* 0x000fe2000f8e183f */
[----:B------:R-:W-:-:S08]  /*1c90*/  SHF.L.U32 R4, R6, 0x1f, RZ ;  /* 0x0000001f06047819 */ /* 0x000fd000000006ff */
[----:B------:R1:W2:Y:S01]  /*1ca0*/  SYNCS.PHASECHK.TRANS64.TRYWAIT P1, [UR4], R4 ;  /* 0x00000004ff0075a7 */ /* 0x0002a20008020144 */
[----:B------:R-:W-:Y:S05]  /*1cb0*/  @!P0 BRA `(.L_x_28) ;  /* 0x0000000000048947 */ /* 0x000fea0003800000 */
[----:B------:R-:W-:Y:S01]  /*1cc0*/  BPT.TRAP 0x1 ;  /* 0x000000040000795c */ /* 0x000fe20000300000 */
.L_x_28:
[----:B--2---:R-:W-:Y:S05]  /*1cd0*/  @P1 BRA `(.L_x_29) ;  /* 0x0000000000081947 */ /* 0x004fea0003800000 */
[----:B------:R-:W2:Y:S02]  /*1ce0*/  SYNCS.PHASECHK.TRANS64.TRYWAIT P1, [UR4], R4 ;  /* 0x00000004ff0075a7 */ /* 0x000ea40008020144 */
[----:B--2---:R-:W-:Y:S05]  /*1cf0*/  @!P1 BRA `(.L_x_30) ;  /* 0x0000005400f09947 */ /* 0x004fea0003800000 */
.L_x_29:
[----:B------:R-:W-:Y:S01]  /*1d00*/  ULEA UR4, UR8, UR44, 0x8 ;  /* 0x0000002c08047291 */ /* 0x000fe2000f8e403f */
[----:B------:R-:W-:Y:S01]  /*1d10*/  WARPGROUP.ARRIVE ;  /* 0x00000000000079c5 */ /* 0x000fe20000000000 */
[----:B------:R-:W-:Y:S01]  /*1d20*/  ULEA UR6, UR8, UR45, 0x9 ;  /* 0x0000002d08067291 */ /* 0x000fe2000f8e483f */
[----:B------:R-:W-:Y:S01]  /*1d30*/  UMOV UR5, 0x80000020 ;  /* 0x8000002000057882 */ /* 0x000fe20000000000 */
[----:B------:R-:W-:-:S07]  /*1d40*/  UMOV UR7, 0x80000020 ;  /* 0x8000002000077882 */ /* 0x000fce0000000000 */
[----:B------:R-:W-:Y:S01]  /*1d50*/  IGMMA.64x128x32.S8.S8 R24, gdesc[UR4], R24, gsb0 ;  /* 0x03600000041879f1 */ /* 0x000fe20008041018 */
        /* <DEDUP_REMOVED lines=9> */
[----:B------:R-:W-:Y:S01]  /*1df0*/  BPT.TRAP 0x1 ;  /* 0x000000040000795c */ /* 0x000fe20000300000 */
.L_x_31:
[----:B------:R-:W-:-:S13]  /*1e00*/  ISETP.NE.AND P1, PT, R100, RZ, PT ;  /* 0x000000ff6400720c */ /* 0x000fda0003f25270 */
[----:B-12---:R-:W-:-:S05]  /*1e10*/  @P1 LEA R4, R3, UR41, 0x3 ;  /* 0x0000002903041c11 */ /* 0x006fca000f8e18ff */
[----:B------:R-:W-:-:S05]  /*1e20*/  @P1 VIADD R5, R4, 0x90 ;  /* 0x0000009004051836 */ /* 0x000fca0000000000 */
[----:B------:R-:W-:-:S04]  /*1e30*/  @P1 PRMT R5, R88, 0x654, R5 ;  /* 0x0000065458051816 */ /* 0x000fc80000000005 */
[----:B------:R1:W-:Y:S01]  /*1e40*/  @P1 SYNCS.ARRIVE.TRANS64.RED.A1T0 RZ, [R5+URZ], RZ ;  /* 0x000000ff05ff19a7 */ /* 0x0003e2000810043f */
[----:B------:R-:W-:-:S13]  /*1e50*/  ISETP.GT.U32.AND P1, PT, R16, 0x1, PT ;  /* 0x000000011000780c */ /* 0x000fda0003f24070 */
[----:B-1----:R-:W-:Y:S05]  /*1e60*/  @P1 BRA `(.L_x_32) ;  /* 0x0000000000041947 */ /* 0x002fea0003800000 */
[----:B------:R-:W-:Y:S01]  /*1e70*/  BPT.TRAP 0x1 ;  /* 0x000000040000795c */ /* 0x000fe20000300000 */
.L_x_32:
[----:B------:R-:W-:Y:S01]  /*1e80*/  UIADD3 UR8, UR8, 0x1, URZ ;  /* 0x0000000108087890 */ /* 0x000fe2000fffe03f */
[C---:B------:R-:W-:Y:S01]  /*1e90*/  ISETP.GT.AND P2, PT, R0.reuse, 0x1, PT ;  /* 0x000000010000780c */ /* 0x040fe20003f44270 */
[----:B------:R-:W-:Y:S02]  /*1ea0*/  VIADD R3, R3, 0x1 ;  /* 0x0000000103037836 */ /* 0x000fe40000000000 */
[----:B------:R-:W-:Y:S01]  /*1eb0*/  UISETP.NE.AND UP0, UPT, UR8, 0x12, UPT ;  /* 0x000000120800788c */ /* 0x000fe2000bf05270 */
[----:B------:R-:W-:Y:S02]  /*1ec0*/  VIADD R0, R0, 0xffffffff ;  /* 0xffffffff00007836 */ /* 0x000fe40000000000 */
[C---:B------:R-:W-:Y:S01]  /*1ed0*/  ISETP.NE.AND P1, PT, R3.reuse, 0x12, PT ;  /* 0x000000120300780c */ /* 0x040fe20003f25270 */
[----:B------:R-:W-:Y:S02]  /*1ee0*/  USEL UR4, URZ, 0x1, UP0 ;  /* 0x000000013f047887 */ /* 0x000fe40008000000 */
[----:B------:R-:W-:Y:S01]  /*1ef0*/  USEL UR8, UR8, URZ, UP0 ;  /* 0x0000003f08087287 */ /* 0x000fe20008000000 */
[----:B------:R-:W-:-:S03]  /*1f00*/  SEL R3, R3, RZ, P1 ;  /* 0x000000ff03037207 */ /* 0x000fc60000800000 */
[----:B------:R-:W-:Y:S01]  /*1f10*/  LOP3.LUT R6, R6, UR4, RZ, 0x3c, !PT ;  /* 0x0000000406067c12 */ /* 0x000fe2000f8e3cff */
[----:B------:R-:W-:Y:S07]  /*1f20*/  @P2 BRA `(.L_x_33) ;  /* 0xfffffffc004c2947 */ /* 0x000fee000383ffff */
.L_x_26:
[----:B------:R-:W1:Y:S01]  /*1f30*/  LDC R0, c[0x0][0x28c] ;  /* 0x0000a300ff007b82 */ /* 0x000e620000000800 */
[----:B------:R2:W-:Y:S01]  /*1f40*/  SYNCS.ARRIVE.TRANS64.A1T0 RZ, [R95+UR47], RZ ;  /* 0x000000ff5fff79a7 */ /* 0x0005e2000810002f */
[----:B-1----:R-:W-:-:S13]  /*1f50*/  ISETP.GE.AND P1, PT, R0, 0x1, PT ;  /* 0x000000010000780c */ /* 0x002fda0003f26270 */
[----:B--2---:R-:W-:Y:S05]  /*1f60*/  @!P1 BRA `(.L_x_34) ;  /* 0x0000000000449947 */ /* 0x004fea0003800000 */
[----:B------:R-:W-:Y:S05]  /*1f70*/  @!P0 BRA `(.L_x_35) ;  /* 0x0000000000048947 */ /* 0x000fea0003800000 */
[----:B------:R-:W-:Y:S01]  /*1f80*/  BPT.TRAP 0x1 ;  /* 0x000000040000795c */ /* 0x000fe20000300000 */
.L_x_35:
[----:B------:R-:W-:-:S13]  /*1f90*/  ISETP.NE.AND P0, PT, R100, RZ, PT ;  /* 0x000000ff6400720c */ /* 0x000fda0003f05270 */
[----:B------:R-:W-:-:S05]  /*1fa0*/  VOTEU.ANY UP0, P0 ;  /* 0x00000000003f7886 */ /* 0x000fca0000000100 */
[----:B------:R-:W-:-:S06]  /*1fb0*/  @UP0 UIADD3 UR4, UR43, UR38, URZ ;  /* 0x000000262b040290 */ /* 0x000fcc000fffe03f */
[----:B------:R-:W-:Y:S02]  /*1fc0*/  IMAD.U32 R4, RZ, RZ, UR4 ;  /* 0x00000004ff047e24 */ /* 0x000fe4000f8e00ff */
[----:B------:R-:W-:Y:S02]  /*1fd0*/  IMAD.U32 R3, RZ, RZ, UR4 ;  /* 0x00000004ff037e24 */ /* 0x000fe4000f8e00ff */
[----:B------:R-:W-:-:S05]  /*1fe0*/  @P0 IMAD.WIDE.U32 R4, R4, 0x38e38e39, RZ ;  /* 0x38e38e3904040825 */ /* 0x000fca00078e00ff */
[----:B------:R-:W-:-:S05]  /*1ff0*/  @P0 SHF.R.U32.HI R0, RZ, 0x2, R5 ;  /* 0x00000002ff000819 */ /* 0x000fca0000011605 */
[----:B------:R-:W-:-:S05]  /*2000*/  @P0 IMAD R0, R0, -0x12, R3 ;  /* 0xffffffee00000824 */ /* 0x000fca00078e0203 */
[----:B------:R-:W-:-:S05]  /*2010*/  @P0 LEA R0, R0, UR41, 0x3 ;  /* 0x0000002900000c11 */ /* 0x000fca000f8e18ff */
[----:B------:R-:W-:-:S05]  /*2020*/  @P0 VIADD R3, R0, 0x90 ;  /* 0x0000009000030836 */ /* 0x000fca0000000000 */
[----:B------:R-:W-:-:S04]  /*2030*/  @P0 PRMT R3, R88, 0x654, R3 ;  /* 0x0000065458030816 */ /* 0x000fc80000000003 */
[----:B------:R1:W-:Y:S01]  /*2040*/  @P0 SYNCS.ARRIVE.TRANS64.RED.A1T0 RZ, [R3+URZ], RZ ;  /* 0x000000ff03ff09a7 */ /* 0x0003e2000810043f */
[----:B------:R-:W-:-:S13]  /*2050*/  ISETP.GT.U32.AND P0, PT, R16, 0x1, PT ;  /* 0x000000011000780c */ /* 0x000fda0003f04070 */
[----:B-1----:R-:W-:Y:S05]  /*2060*/  @P0 BRA `(.L_x_34) ;  /* 0x0000000000040947 */ /* 0x002fea0003800000 */
[----:B------:R-:W-:Y:S01]  /*2070*/  BPT.TRAP 0x1 ;  /* 0x000000040000795c */ /* 0x000fe20000300000 */
.L_x_34:
[----:B------:R-:W-:Y:S01]  /*2080*/  SHF.L.U32 R3, R101, 0x1f, RZ ;  /* 0x0000001f65037819 */ /* 0x000fe200000006ff */
[----:B------:R-:W-:Y:S01]  /*2090*/  UIADD3 UR38, UR46, UR38, URZ ;  /* 0x000000262e267290 */ /* 0x000fe2000fffe03f */
[----:B------:R-:W1:Y:S01]  /*20a0*/  LDC R14, c[0x0][0x288] ;  /* 0x0000a200ff0e7b82 */ /* 0x000e620000000800 */
[----:B------:R-:W-:Y:S01]  /*20b0*/  UISETP.GE.U32.AND UP1, UPT, UR46, 0x12, UPT ;  /* 0x000000122e00788c */ /* 0x000fe2000bf26070 */
[----:B------:R-:W-:Y:S01]  /*20c0*/  IMAD.SHL.U32 R8, R91, 0x2, RZ ;  /* 0x000000025b087824 */ /* 0x000fe200078e00ff */
[----:B------:R-:W-:Y:S02]  /*20d0*/  UISETP.GT.U32.AND UP0, UPT, UR38, 0x11, UPT ;  /* 0x000000112600788c */ /* 0x000fe4000bf04070 */
[----:B------:R-:W-:Y:S02]  /*20e0*/  UIMAD.WIDE.U32 UR4, UR38, 0x38e38e39, URZ ;  /* 0x38e38e39260478a5 */ /* 0x000fe4000f8e003f */
[----:B------:R-:W-:Y:S01]  /*20f0*/  UISETP.LT.U32.AND UP0, UPT, UR46, 0x12, UP0 ;  /* 0x000000122e00788c */ /* 0x000fe20008701070 */
[----:B------:R-:W2:Y:S01]  /*2100*/  SYNCS.PHASECHK.TRANS64.TRYWAIT P0, [R94+UR42+0x10], R3 ;  /* 0x000010035e0075a7 */ /* 0x000ea2000800016a */
[----:B------:R-:W-:Y:S01]  /*2110*/  USHF.R.U32.HI UR4, URZ, 0x2, UR5 ;  /* 0x000000023f047899 */ /* 0x000fe20008011605 */
[----:B------:R-:W-:Y:S01]  /*2120*/  SHF.R.S32.HI R9, RZ, 0x1f, R8 ;  /* 0x0000001fff097819 */ /* 0x000fe20000011408 */
[----:B------:R-:W-:-:S02]  /*2130*/  USEL UR6, URZ, 0x1, !UP0 ;  /* 0x000000013f067887 */ /* 0x000fc4000c000000 */
[----:B------:R-:W-:Y:S02]  /*2140*/  UIMAD UR38, UR4, -0x12, UR38 ;  /* 0xffffffee042678a4 */ /* 0x000fe4000f8e0226 */
[----:B------:R-:W-:-:S04]  /*2150*/  ULOP3.LUT UR39, UR39, UR6, URZ, 0x3c, !UPT ;  /* 0x0000000627277292 */ /* 0x000fc8000f8e3c3f */
[----:B------:R-:W-:Y:S01]  /*2160*/  @UP1 ULOP3.LUT UR39, UR39, 0x1, UR4, 0x78, !UPT ;  /* 0x0000000127271892 */ /* 0x000fe2000f8e7804 */
[----:B-12---:R-:W-:Y:S11]  /*2170*/  @!P0 BRA `(.L_x_36) ;  /* 0x0000005000e88947 */ /* 0x006ff60003800000 */
.L_x_208:
[----:B-1----:R-:W-:Y:S01]  /*2180*/  IMAD.SHL.U32 R3, R19, 0x40, RZ ;  /* 0x0000004013037824 */ /* 0x002fe200078e00ff */
[----:B------:R-:W-:Y:S01]  /*2190*/  ULDC UR6, c[0x0][0x284] ;  /* 0x0000a10000067ab9 */ /* 0x000fe20000000800 */
[----:B------:R-:W-:Y:S01]  /*21a0*/  IMAD.SHL.U32 R15, R22, 0x80, RZ ;  /* 0x00000080160f7824 */ /* 0x000fe200078e00ff */
[----:B------:R-:W-:Y:S01]  /*21b0*/  SHF.R.S32.HI R104, RZ, 0x1f, R2 ;  /* 0x0000001fff687819 */ /* 0x000fe20000011402 */
[----:B------:R-:W-:Y:S01]  /*21c0*/  ULDC.64 UR4, c[0x0][0x5d0] ;  /* 0x0001740000047ab9 */ /* 0x000fe20000000a00 */
[----:B------:R-:W-:Y:S01]  /*21d0*/  ISETP.GE.AND P0, PT, R3, UR6, PT ;  /* 0x0000000603007c0c */ /* 0x000fe2000bf06270 */
[----:B------:R-:W-:Y:S01]  /*21e0*/  IMAD.WIDE.U32 R4, R2, UR4, R8 ;  /* 0x0000000402047c25 */ /* 0x000fe2000f8e0008 */
[----:B------:R-:W-:Y:S02]  /*21f0*/  SHF.R.S32.HI R22, RZ, 0x1f, R15 ;  /* 0x0000001fff167819 */ /* 0x000fe4000001140f */
[C---:B------:R-:W-:Y:S01]  /*2200*/  ISETP.GE.OR P0, PT, R15.reuse, R14, P0 ;  /* 0x0000000e0f00720c */ /* 0x040fe20000706670 */
[----:B------:R-:W-:Y:S01]  /*2210*/  IMAD R7, R104, UR4, RZ ;  /* 0x0000000468077c24 */ /* 0x000fe2000f8e02ff */
[----:B------:R-:W-:-:S03]  /*2220*/  IADD3 R4, P1, R15, R4, RZ ;  /* 0x000000040f047210 */ /* 0x000fc60007f3e0ff */
[----:B------:R-:W-:-:S05]  /*2230*/  IMAD R7, R2, UR5, R7 ;  /* 0x0000000502077c24 */ /* 0x000fca000f8e0207 */
[----:B------:R-:W-:-:S03]  /*2240*/  IADD3.X R5, R22, R5, R7, P1, !PT ;  /* 0x0000000516057210 */ /* 0x000fc60000ffe407 */
[----:B------:R-:W-:Y:S05]  /*2250*/  @P0 BRA `(.L_x_37) ;  /* 0x0000003000b00947 */ /* 0x000fea0003800000 */
[----:B------:R-:W1:Y:S01]  /*2260*/  LDC.64 R10, c[0x0][0x5c8] ;  /* 0x00017200ff0a7b82 */ /* 0x000e620000000a00 */
[----:B0-----:R-:W-:Y:S01]  /*2270*/  IMAD.WIDE R12, R19, 0x40, R92 ;  /* 0x00000040130c7825 */ /* 0x001fe200078e025c */
[----:B------:R-:W-:Y:S01]  /*2280*/  ULDC.64 UR4, c[0x0][0x5c0] ;  /* 0x0001700000047ab9 */ /* 0x000fe20000000a00 */
[----:B------:R-:W-:Y:S02]  /*2290*/  BSSY B0, `(.L_x_37) ;  /* 0x0000328000007945 */ /* 0x000fe40003800000 */
[----:B------:R-:W-:Y:S02]  /*22a0*/  IMAD.IADD R19, R98, 0x1, -R3 ;  /* 0x0000000162137824 */ /* 0x000fe400078e0a03 */
[-C--:B-1----:R-:W-:Y:S02]  /*22b0*/  IMAD R0, R13, R10.reuse, RZ ;  /* 0x0000000a0d007224 */ /* 0x082fe400078e02ff */
[----:B------:R-:W-:-:S04]  /*22c0*/  IMAD.WIDE.U32 R4, R12, R10, R4 ;  /* 0x0000000a0c047225 */ /* 0x000fc800078e0004 */
[----:B------:R-:W-:Y:S01]  /*22d0*/  IMAD R7, R12, R11, R0 ;  /* 0x0000000b0c077224 */ /* 0x000fe200078e0200 */
[----:B------:R-:W-:Y:S01]  /*22e0*/  IADD3 R4, P0, R4, UR4, RZ ;  /* 0x0000000404047c10 */ /* 0x000fe2000ff1e0ff */
[----:B------:R-:W-:Y:S02]  /*22f0*/  IMAD R0, R91, -0x2, R14 ;  /* 0xfffffffe5b007824 */ /* 0x000fe400078e020e */
[----:B------:R-:W-:Y:S01]  /*2300*/  IMAD.IADD R7, R5, 0x1, R7 ;  /* 0x0000000105077824 */ /* 0x000fe200078e0207 */
[----:B------:R-:W-:Y:S01]  /*2310*/  LEA R6, P1, R10, R4, 0x3 ;  /* 0x000000040a067211 */ /* 0x000fe200078218ff */
[----:B------:R-:W-:-:S03]  /*2320*/  IMAD.IADD R0, R0, 0x1, -R15 ;  /* 0x0000000100007824 */ /* 0x000fc600078e0a0f */
[----:B------:R-:W-:Y:S02]  /*2330*/  IADD3.X R5, R7, UR5, RZ, P0, !PT ;  /* 0x0000000507057c10 */ /* 0x000fe400087fe4ff */
[----:B-----5:R-:W-:Y:S02]  /*2340*/  ISETP.NE.AND P0, PT, R90, RZ, PT ;  /* 0x000000ff5a00720c */ /* 0x020fe40003f05270 */
[----:B------:R-:W-:-:S11]  /*2350*/  LEA.HI.X R7, R10, R5, R11, 0x3, P1 ;  /* 0x000000050a077211 */ /* 0x000fd600008f1c0b */
[----:B------:R-:W-:Y:S05]  /*2360*/  @!P0 BRA `(.L_x_38) ;  /* 0x0000002400608947 */ /* 0x000fea0003800000 */
[----:B------:R-:W0:Y:S01]  /*2370*/  LDC.64 R20, c[0x0][0x5b0] ;  /* 0x00016c00ff147b82 */ /* 0x000e220000000a00 */
[----:B------:R-:W-:Y:S01]  /*2380*/  ULDC.64 UR4, c[0x0][0x5b8] ;  /* 0x00016e0000047ab9 */ /* 0x000fe20000000a00 */
[----:B------:R-:W-:Y:S01]  /*2390*/  ISETP.GE.AND P1, PT, R19, 0x1, PT ;  /* 0x000000011300780c */ /* 0x000fe20003f26270 */
[----:B------:R-:W-:Y:S01]  /*23a0*/  IMAD.WIDE.U32 R8, R2, UR4, R8 ;  /* 0x0000000402087c25 */ /* 0x000fe2000f8e0008 */
[----:B------:R-:W-:Y:S02]  /*23b0*/  BSSY B1, `(.L_x_39) ;  /* 0x000000e000017945 */ /* 0x000fe40003800000 */
[----:B------:R-:W-:Y:S01]  /*23c0*/  ISETP.LT.OR P2, PT, R0, 0x1, !P1 ;  /* 0x000000010000780c */ /* 0x000fe20004f41670 */
[----:B------:R-:W-:Y:S01]  /*23d0*/  IMAD R3, R104, UR4, RZ ;  /* 0x0000000468037c24 */ /* 0x000fe2000f8e02ff */
[----:B------:R-:W1:Y:S01]  /*23e0*/  LDC.64 R102, c[0x0][0x5a8] ;  /* 0x00016a00ff667b82 */ /* 0x000e620000000a00 */
[----:B------:R-:W-:Y:S02]  /*23f0*/  IADD3 R10, P0, R15, R8, RZ ;  /* 0x000000080f0a7210 */ /* 0x000fe40007f1e0ff */
[----:B------:R-:W-:-:S05]  /*2400*/  IMAD R3, R2, UR5, R3 ;  /* 0x0000000502037c24 */ /* 0x000fca000f8e0203 */
[----:B------:R-:W-:Y:S01]  /*2410*/  IADD3.X R11, R22, R9, R3, P0, !PT ;  /* 0x00000009160b7210 */ /* 0x000fe200007fe403 */
[-C--:B0-----:R-:W-:Y:S02]  /*2420*/  IMAD R8, R13, R20.reuse, RZ ;  /* 0x000000140d087224 */ /* 0x081fe400078e02ff */
[----:B------:R-:W-:-:S04]  /*2430*/  IMAD.WIDE.U32 R2, R12, R20, R10 ;  /* 0x000000140c027225 */ /* 0x000fc800078e000a */
[----:B------:R-:W-:Y:S01]  /*2440*/  IMAD R15, R12, R21, R8 ;  /* 0x000000150c0f7224 */ /* 0x000fe200078e0208 */
[----:B-1----:R-:W-:-:S04]  /*2450*/  IADD3 R2, P0, R2, R102, RZ ;  /* 0x0000006602027210 */ /* 0x002fc80007f1e0ff */
[----:B------:R-:W-:Y:S01]  /*2460*/  IADD3.X R3, R103, R3, R15, P0, !PT ;  /* 0x0000000367037210 */ /* 0x000fe200007fe40f */
[----:B------:R-:W-:Y:S08]  /*2470*/  @P2 BRA `(.L_x_40) ;  /* 0x0000000000042947 */ /* 0x000ff00003800000 */
[----:B------:R0:W5:Y:S02]  /*2480*/  LDG.E.U8 R99, desc[UR36][R2.64] ;  /* 0x0000002402637981 */ /* 0x000164000c1e1100 */
.L_x_40:
[----:B------:R-:W-:Y:S05]  /*2490*/  BSYNC B1 ;  /* 0x0000000000017941 */ /* 0x000fea0003800000 */
.L_x_39:
[----:B-----5:R-:W-:Y:S01]  /*24a0*/  LOP3.LUT R8, R99, 0xffff, RZ, 0xc0, !PT ;  /* 0x0000ffff63087812 */ /* 0x020fe200078ec0ff */
[----:B------:R-:W-:Y:S01]  /*24b0*/  BSSY B1, `(.L_x_41) ;  /* 0x0000010000017945 */ /* 0x000fe20003800000 */
[----:B------:R-:W-:Y:S02]  /*24c0*/  SHF.L.U64.HI R9, R20, 0x3, R21 ;  /* 0x0000000314097819 */ /* 0x000fe40000010215 */
[----:B------:R-:W-:Y:S01]  /*24d0*/  PRMT R13, R8, 0x8880, RZ ;  /* 0x00008880080d7816 */ /* 0x000fe200000000ff */
[----:B------:R-:W-:Y:S01]  /*24e0*/  IMAD.SHL.U32 R8, R20, 0x8, RZ ;  /* 0x0000000814087824 */ /* 0x000fe200078e00ff */
[----:B------:R-:W-:-:S03]  /*24f0*/  ISETP.GE.AND P0, PT, R19, 0x9, PT ;  /* 0x000000091300780c */ /* 0x000fc60003f06270 */
[----:B------:R-:W-:Y:S02]  /*2500*/  IMAD R14, R13, R90, RZ ;  /* 0x0000005a0d0e7224 */ /* 0x000fe400078e02ff */
[----:B------:R-:W-:-:S04]  /*2510*/  IMAD.WIDE.U32 R8, R12, R20, R8 ;  /* 0x000000140c087225 */ /* 0x000fc800078e0008 */
[----:B------:R-:W-:Y:S01]  /*2520*/  @!P2 IMAD R13, R24, R89, R14 ;  /* 0x00000059180da224 */ /* 0x000fe200078e020e */
[----:B------:R-:W-:Y:S01]  /*2530*/  IADD3 R8, P3, P4, R10, R102, R8 ;  /* 0x000000660a087210 */ /* 0x000fe20007c7e008 */
[----:B------:R-:W-:-:S03]  /*2540*/  IMAD.IADD R12, R15, 0x1, R9 ;  /* 0x000000010f0c7824 */ /* 0x000fc600078e0209 */
[----:B------:R1:W-:Y:S01]  /*2550*/  @!P2 STG.E.U8 desc[UR36][R4.64], R13 ;  /* 0x0000000d0400a986 */ /* 0x0003e2000c101124 */
[----:B------:R-:W-:-:S13]  /*2560*/  ISETP.LT.OR P2, PT, R0, 0x2, !P1 ;  /* 0x000000020000780c */ /* 0x000fda0004f41670 */
[----:B-1----:R-:W-:Y:S05]  /*2570*/  @P2 BRA `(.L_x_42) ;  /* 0x00000000000c2947 */ /* 0x002fea0003800000 */
[----:B------:R-:W2:Y:S02]  /*2580*/  LDG.E.U8 R99, desc[UR36][R2.64+0x1] ;  /* 0x0000012402637981 */ /* 0x000ea4000c1e1100 */
[----:B--2---:R-:W-:-:S05]  /*2590*/  PRMT R13, R99, 0x8880, RZ ;  /* 0x00008880630d7816 */ /* 0x004fca00000000ff */
[----:B------:R-:W-:-:S07]  /*25a0*/  IMAD R14, R13, R90, RZ ;  /* 0x0000005a0d0e7224 */ /* 0x000fce00078e02ff */
.L_x_42:
[----:B------:R-:W-:Y:S05]  /*25b0*/  BSYNC B1 ;  /* 0x0000000000017941 */ /* 0x000fea0003800000 */
.L_x_41:
[----:B------:R-:W-:Y:S01]  /*25c0*/  IADD3.X R9, R11, R103, R12, P3, P4 ;  /* 0x000000670b097210 */ /* 0x000fe20001fe840c */
[----:B------:R-:W-:Y:S01]  /*25d0*/  @!P2 IMAD R25, R25, R89, R14 ;  /* 0x000000591919a224 */ /* 0x000fe200078e020e */
[C---:B------:R-:W-:Y:S01]  /*25e0*/  ISETP.LT.OR P3, PT, R0.reuse, 0x1, !P0 ;  /* 0x000000010000780c */ /* 0x040fe20004761670 */
[----:B------:R-:W-:Y:S01]  /*25f0*/  BSSY B1, `(.L_x_43) ;  /* 0x0000008000017945 */ /* 0x000fe20003800000 */
[C---:B------:R-:W-:Y:S02]  /*2600*/  ISETP.LT.OR P4, PT, R0.reuse, 0x9, !P1 ;  /* 0x000000090000780c */ /* 0x040fe40004f81670 */
[----:B------:R1:W-:Y:S01]  /*2610*/  @!P2 STG.E.U8 desc[UR36][R4.64+0x1], R25 ;  /* 0x000001190400a986 */ /* 0x0003e2000c101124 */
[----:B------:R-:W-:-:S08]  /*2620*/  ISETP.LT.OR P2, PT, R0, 0x2, !P0 ;  /* 0x000000020000780c */ /* 0x000fd00004741670 */
[----:B------:R-:W-:Y:S05]  /*2630*/  @P3 BRA `(.L_x_44) ;  /* 0x00000000000c3947 */ /* 0x000fea0003800000 */
[----:B------:R-:W2:Y:S02]  /*2640*/  LDG.E.U8 R99, desc[UR36][R8.64] ;  /* 0x0000002408637981 */ /* 0x000ea4000c1e1100 */
[----:B--2---:R-:W-:-:S05]  /*2650*/  PRMT R11, R99, 0x8880, RZ ;  /* 0x00008880630b7816 */ /* 0x004fca00000000ff */
[----:B------:R-:W-:-:S07]  /*2660*/  IMAD R14, R11, R90, RZ ;  /* 0x0000005a0b0e7224 */ /* 0x000fce00078e02ff */
.L_x_44:
[----:B------:R-:W-:Y:S05]  /*2670*/  BSYNC B1 ;  /* 0x0000000000017941 */ /* 0x000fea0003800000 */
.L_x_43:
[----:B------:R-:W-:Y:S01]  /*2680*/  @!P3 IMAD R11, R26, R89, R14 ;  /* 0x000000591a0bb224 */ /* 0x000fe200078e020e */
[----:B------:R-:W-:Y:S04]  /*2690*/  BSSY B1, `(.L_x_45) ;  /* 0x0000006000017945 */ /* 0x000fe80003800000 */
[----:B------:R2:W-:Y:S01]  /*26a0*/  @!P3 STG.E.U8 desc[UR36][R6.64], R11 ;  /* 0x0000000b0600b986 */ /* 0x0005e2000c101124 */
[----:B------:R-:W-:Y:S05]  /*26b0*/  @P2 BRA `(.L_x_46) ;  /* 0x00000000000c2947 */ /* 0x000fea0003800000 */
[----:B------:R-:W2:Y:S02]  /*26c0*/  LDG.E.U8 R99, desc[UR36][R8.64+0x1] ;  /* 0x0000012408637981 */ /* 0x000ea4000c1e1100 */
[----:B--2---:R-:W-:-:S05]  /*26d0*/  PRMT R11, R99, 0x8880, RZ ;  /* 0x00008880630b7816 */ /* 0x004fca00000000ff */
[----:B------:R-:W-:-:S07]  /*26e0*/  IMAD R14, R11, R90, RZ ;  /* 0x0000005a0b0e7224 */ /* 0x000fce00078e02ff */
.L_x_46:
[----:B------:R-:W-:Y:S05]  /*26f0*/  BSYNC B1 ;  /* 0x0000000000017941 */ /* 0x000fea0003800000 */
.L_x_45:
[----:B------:R-:W-:Y:S01]  /*2700*/  @!P2 IMAD R27, R27, R89, R14 ;  /* 0x000000591b1ba224 */ /* 0x000fe200078e020e */
[----:B------:R-:W-:Y:S04]  /*2710*/  BSSY B1, `(.L_x_47) ;  /* 0x0000006000017945 */ /* 0x000fe80003800000 */
[----:B------:R3:W-:Y:S01]  /*2720*/  @!P2 STG.E.U8 desc[UR36][R6.64+0x1], R27 ;  /* 0x0000011b0600a986 */ /* 0x0007e2000c101124 */
[----:B------:R-:W-:Y:S05]  /*2730*/  @P4 BRA `(.L_x_48) ;  /* 0x00000000000c4947 */ /* 0x000fea0003800000 */
[----:B------:R-:W2:Y:S02]  /*2740*/  LDG.E.U8 R99, desc[UR36][R2.64+0x8] ;  /* 0x0000082402637981 */ /* 0x000ea4000c1e1100 */
[----:B--2---:R-:W-:-:S05]  /*2750*/  PRMT R11, R99, 0x8880, RZ ;  /* 0x00008880630b7816 */ /* 0x004fca00000000ff */
[----:B------:R-:W-:-:S07]  /*2760*/  IMAD R14, R11, R90, RZ ;  /* 0x0000005a0b0e7224 */ /* 0x000fce00078e02ff */
.L_x_48:
[----:B------:R-:W-:Y:S05]  /*2770*/  BSYNC B1 ;  /* 0x0000000000017941 */ /* 0x000fea0003800000 */
.L_x_47:
[----:B------:R-:W-:Y:S01]  /*2780*/  ISETP.LT.OR P2, PT, R0, 0xa, !P1 ;  /* 0x0000000a0000780c */ /* 0x000fe20004f41670 */
[----:B--2---:R-:W-:Y:S01]  /*2790*/  @!P4 IMAD R11, R28, R89, R14 ;  /* 0x000000591c0bc224 */ /* 0x004fe200078e020e */
[----:B------:R-:W-:Y:S01]  /*27a0*/  BSSY B1, `(.L_x_49) ;  /* 0x0000008000017945 */ /* 0x000fe20003800000 */
[----:B------:R-:W-:-:S03]  /*27b0*/  ISETP.LT.OR P3, PT, R0, 0x9, !P0 ;  /* 0x000000090000780c */ /* 0x000fc60004761670 */
[----:B------:R2:W-:Y:S01]  /*27c0*/  @!P4 STG.E.U8 desc[UR36][R4.64+0x8], R11 ;  /* 0x0000080b0400c986 */ /* 0x0005e2000c101124 */
[----:B------:R-:W-:-:S06]  /*27d0*/  ISETP.LT.OR P4, PT, R0, 0xa, !P0 ;  /* 0x0000000a0000780c */ /* 0x000fcc0004781670 */
[----:B------:R-:W-:Y:S07]  /*27e0*/  @P2 BRA `(.L_x_50) ;  /* 0x00000000000c2947 */ /* 0x000fee0003800000 */
[----:B------:R-:W2:Y:S02]  /*27f0*/  LDG.E.U8 R99, desc[UR36][R2.64+0x9] ;  /* 0x0000092402637981 */ /* 0x000ea4000c1e1100 */
[----:B--2---:R-:W-:-:S05]  /*2800*/  PRMT R11, R99, 0x8880, RZ ;  /* 0x00008880630b7816 */ /* 0x004fca00000000ff */
[----:B------:R-:W-:-:S07]  /*2810*/  IMAD R14, R11, R90, RZ ;  /* 0x0000005a0b0e7224 */ /* 0x000fce00078e02ff */
.L_x_50:
[----:B------:R-:W-:Y:S05]  /*2820*/  BSYNC B1 ;  /* 0x0000000000017941 */ /* 0x000fea0003800000 */
.L_x_49:
[----:B------:R-:W-:Y:S01]  /*2830*/  @!P2 IMAD R29, R29, R89, R14 ;  /* 0x000000591d1da224 */ /* 0x000fe200078e020e */
[----:B------:R-:W-:Y:S04]  /*2840*/  BSSY B1, `(.L_x_51) ;  /* 0x0000006000017945 */ /* 0x000fe80003800000 */
[----:B------:R4:W-:Y:S01]  /*2850*/  @!P2 STG.E.U8 desc[UR36][R4.64+0x9], R29 ;  /* 0x0000091d0400a986 */ /* 0x0009e2000c101124 */
[----:B------:R-:W-:Y:S05]  /*2860*/  @P3 BRA `(.L_x_52) ;  /* 0x00000000000c3947 */ /* 0x000fea0003800000 */
[----:B------:R-:W2:Y:S02]  /*2870*/  LDG.E.U8 R99, desc[UR36][R8.64+0x8] ;  /* 0x0000082408637981 */ /* 0x000ea4000c1e1100 */
[----:B--2---:R-:W-:-:S05]  /*2880*/  PRMT R11, R99, 0x8880, RZ ;  /* 0x00008880630b7816 */ /* 0x004fca00000000ff */
[----:B------:R-:W-:-:S07]  /*2890*/  IMAD R14, R11, R90, RZ ;  /* 0x0000005a0b0e7224 */ /* 0x000fce00078e02ff */
.L_x_52:
[----:B------:R-:W-:Y:S05]  /*28a0*/  BSYNC B1 ;  /* 0x0000000000017941 */ /* 0x000fea0003800000 */
.L_x_51:
[----:B--2---:R-:W-:Y:S01]  /*28b0*/  @!P3 IMAD R11, R30, R89, R14 ;  /* 0x000000591e0bb224 */ /* 0x004fe200078e020e */
[----:B------:R-:W-:Y:S04]  /*28c0*/  BSSY B1, `(.L_x_53) ;  /* 0x0000006000017945 */ /* 0x000fe80003800000 */
[----:B------:R2:W-:Y:S01]  /*28d0*/  @!P3 STG.E.U8 desc[UR36][R6.64+0x8], R11 ;  /* 0x0000080b0600b986 */ /* 0x0005e2000c101124 */
[----:B------:R-:W-:Y:S05]  /*28e0*/  @P4 BRA `(.L_x_54) ;  /* 0x00000000000c4947 */ /* 0x000fea0003800000 */
[----:B------:R-:W2:Y:S02]  /*28f0*/  LDG.E.U8 R99, desc[UR36][R8.64+0x9] ;  /* 0x0000092408637981 */ /* 0x000ea4000c1e1100 */
[----:B--2---:R-:W-:-:S05]  /*2900*/  PRMT R11, R99, 0x8880, RZ ;  /* 0x00008880630b7816 */ /* 0x004fca00000000ff */
[----:B------:R-:W-:-:S07]  /*2910*/  IMAD R14, R11, R90, RZ ;  /* 0x0000005a0b0e7224 */ /* 0x000fce00078e02ff */
.L_x_54:
[----:B------:R-:W-:Y:S05]  /*2920*/  BSYNC B1 ;  /* 0x0000000000017941 */ /* 0x000fea0003800000 */
.L_x_53:
[C---:B------:R-:W-:Y:S01]  /*2930*/  ISETP.LT.OR P2, PT, R0.reuse, 0x11, !P1 ;  /* 0x000000110000780c */ /* 0x040fe20004f41670 */
[----:B------:R-:W-:Y:S01]  /*2940*/  @!P4 IMAD R31, R31, R89, R14 ;  /* 0x000000591f1fc224 */ /* 0x000fe200078e020e */
        /* <DEDUP_REMOVED lines=8> */
.L_x_56:
[----:B------:R-:W-:Y:S05]  /*29d0*/  BSYNC B1 ;  /* 0x0000000000017941 */ /* 0x000fea0003800000 */
.L_x_55:
[----:B--2---:R-:W-:Y:S01]  /*29e0*/  @!P2 IMAD R11, R32, R89, R14 ;  /* 0x00000059200ba224 */ /* 0x004fe200078e020e */
[----:B------:R-:W-:Y:S04]  /*29f0*/  BSSY B1, `(.L_x_57) ;  /* 0x0000006000017945 */ /* 0x000fe80003800000 */
[----:B------:R2:W-:Y:S01]  /*2a00*/  @!P2 STG.E.U8 desc[UR36][R4.64+0x10], R11 ;  /* 0x0000100b0400a986 */ /* 0x0005e2000c101124 */
[----:B------:R-:W-:Y:S05]  /*2a10*/  @P3 BRA `(.L_x_58) ;  /* 0x00000000000c3947 */ /* 0x000fea0003800000 */
[----:B------:R-:W2:Y:S02]  /*2a20*/  LDG.E.U8 R99, desc[UR36][R2.64+0x11] ;  /* 0x0000112402637981 */ /* 0x000ea4000c1e1100 */
[----:B--2---:R-:W-:-:S05]  /*2a30*/  PRMT R11, R99, 0x8880, RZ ;  /* 0x00008880630b7816 */ /* 0x004fca00000000ff */
[----:B------:R-:W-:-:S07]  /*2a40*/  IMAD R14, R11, R90, RZ ;  /* 0x0000005a0b0e7224 */ /* 0x000fce00078e02ff */
.L_x_58:
[----:B------:R-:W-:Y:S05]  /*2a50*/  BSYNC B1 ;  /* 0x0000000000017941 */ /* 0x000fea0003800000 */
.L_x_57:
[----:B------:R-:W-:Y:S01]  /*2a60*/  @!P3 IMAD R33, R33, R89, R14 ;  /* 0x000000592121b224 */ /* 0x000fe200078e020e */
[----:B------:R-:W-:Y:S04]  /*2a70*/  BSSY B1, `(.L_x_59) ;  /* 0x0000006000017945 */ /* 0x000fe80003800000 */
[----:B------:R0:W-:Y:S01]  /*2a80*/  @!P3 STG.E.U8 desc[UR36][R4.64+0x11], R33 ;  /* 0x000011210400b986 */ /* 0x0001e2000c101124 */
[----:B------:R-:W-:Y:S05]  /*2a90*/  @P4 BRA `(.L_x_60) ;  /* 0x00000000000c4947 */ /* 0x000fea0003800000 */
[----:B------:R-:W2:Y:S02]  /*2aa0*/  LDG.E.U8 R99, desc[UR36][R8.64+0x10] ;  /* 0x0000102408637981 */ /* 0x000ea4000c1e1100 */
[----:B--2---:R-:W-:-:S05]  /*2ab0*/  PRMT R11, R99, 0x8880, RZ ;  /* 0x00008880630b7816 */ /* 0x004fca00000000ff */
[----:B------:R-:W-:-:S07]  /*2ac0*/  IMAD R14, R11, R90, RZ ;  /* 0x0000005a0b0e7224 */ /* 0x000fce00078e02ff */
.L_x_60:
[----:B------:R-:W-:Y:S05]  /*2ad0*/  BSYNC B1 ;  /* 0x0000000000017941 */ /* 0x000fea0003800000 */
.L_x_59:
        /* <DEDUP_REMOVED lines=10> */
.L_x_62:
[----:B------:R-:W-:Y:S05]  /*2b80*/  BSYNC B1 ;  /* 0x0000000000017941 */ /* 0x000fea0003800000 */
.L_x_61:
[----:B------:R-:W-:Y:S01]  /*2b90*/  @!P2 IMAD R35, R35, R89, R14 ;  /* 0x000000592323a224 */ /* 0x000fe200078e020e */
[----:B------:R-:W-:Y:S04]  /*2ba0*/  BSSY B1, `(.L_x_63) ;  /* 0x0000006000017945 */ /* 0x000fe80003800000 */
[----:B------:R0:W-:Y:S01]  /*2bb0*/  @!P2 STG.E.U8 desc[UR36][R6.64+0x11], R35 ;  /* 0x000011230600a986 */ /* 0x0001e2000c101124 */
[----:B------:R-:W-:Y:S05]  /*2bc0*/  @P3 BRA `(.L_x_64) ;  /* 0x00000000000c3947 */ /* 0x000fea0003800000 */
[----:B------:R-:W2:Y:S02]  /*2bd0*/  LDG.E.U8 R99, desc[UR36][R2.64+0x18] ;  /* 0x0000182402637981 */ /* 0x000ea4000c1e1100 */
[----:B--2---:R-:W-:-:S05]  /*2be0*/  PRMT R11, R99, 0x8880, RZ ;  /* 0x00008880630b7816 */ /* 0x004fca00000000ff */
[----:B------:R-:W-:-:S07]  /*2bf0*/  IMAD R14, R11, R90, RZ ;  /* 0x0000005a0b0e7224 */ /* 0x000fce00078e02ff */
.L_x_64:
[----:B------:R-:W-:Y:S05]  /*2c00*/  BSYNC B1 ;  /* 0x0000000000017941 */ /* 0x000fea0003800000 */
.L_x_63:
[----:B--2---:R-:W-:Y:S01]  /*2c10*/  @!P3 IMAD R11, R36, R89, R14 ;  /* 0x00000059240bb224 */ /* 0x004fe200078e020e */
[----:B------:R-:W-:Y:S04]  /*2c20*/  BSSY B1, `(.L_x_65) ;  /* 0x0000006000017945 */ /* 0x000fe80003800000 */
[----:B------:R2:W-:Y:S01]  /*2c30*/  @!P3 STG.E.U8 desc[UR36][R4.64+0x18], R11 ;  /* 0x0000180b0400b986 */ /* 0x0005e2000c101124 */
[----:B------:R-:W-:Y:S05]  /*2c40*/  @P4 BRA `(.L_x_66) ;  /* 0x00000000000c4947 */ /* 0x000fea0003800000 */
[----:B------:R-:W2:Y:S02]  /*2c50*/  LDG.E.U8 R99, desc[UR36][R2.64+0x19] ;  /* 0x0000192402637981 */ /* 0x000ea4000c1e1100 */
[----:B--2---:R-:W-:-:S05]  /*2c60*/  PRMT R11, R99, 0x8880, RZ ;  /* 0x00008880630b7816 */ /* 0x004fca00000000ff */
[----:B------:R-:W-:-:S07]  /*2c70*/  IMAD R14, R11, R90, RZ ;  /* 0x0000005a0b0e7224 */ /* 0x000fce00078e02ff */
.L_x_66:
[----:B------:R-:W-:Y:S05]  /*2c80*/  BSYNC B1 ;  /* 0x0000000000017941 */ /* 0x000fea0003800000 */
.L_x_65:
        /* <DEDUP_REMOVED lines=10> */
.L_x_68:
[----:B------:R-:W-:Y:S05]  /*2d30*/  BSYNC B1 ;  /* 0x0000000000017941 */ /* 0x000fea0003800000 */
.L_x_67:
[----:B--2---:R-:W-:Y:S01]  /*2d40*/  @!P2 IMAD R11, R38, R89, R14 ;  /* 0x00000059260ba224 */ /* 0x004fe200078e020e */
[----:B------:R-:W-:Y:S04]  /*2d50*/  BSSY B1, `(.L_x_69) ;  /* 0x0000006000017945 */ /* 0x000fe80003800000 */
[----:B------:R2:W-:Y:S01]  /*2d60*/  @!P2 STG.E.U8 desc[UR36][R6.64+0x18], R11 ;  /* 0x0000180b0600a986 */ /* 0x0005e2000c101124 */
[----:B------:R-:W-:Y:S05]  /*2d70*/  @P3 BRA `(.L_x_70) ;  /* 0x00000000000c3947 */ /* 0x000fea0003800000 */
[----:B------:R-:W2:Y:S02]  /*2d80*/  LDG.E.U8 R99, desc[UR36][R8.64+0x19] ;  /* 0x0000192408637981 */ /* 0x000ea4000c1e1100 */
[----:B--2---:R-:W-:-:S05]  /*2d90*/  PRMT R11, R99, 0x8880, RZ ;  /* 0x00008880630b7816 */ /* 0x004fca00000000ff */
[----:B------:R-:W-:-:S07]  /*2da0*/  IMAD R14, R11, R90, RZ ;  /* 0x0000005a0b0e7224 */ /* 0x000fce00078e02ff */
.L_x_70:
[----:B------:R-:W-:Y:S05]  /*2db0*/  BSYNC B1 ;  /* 0x0000000000017941 */ /* 0x000fea0003800000 */
.L_x_69:
[----:B------:R-:W-:Y:S01]  /*2dc0*/  @!P3 IMAD R39, R39, R89, R14 ;  /* 0x000000592727b224 */ /* 0x000fe200078e020e */
[----:B------:R-:W-:Y:S04]  /*2dd0*/  BSSY B1, `(.L_x_71) ;  /* 0x0000006000017945 */ /* 0x000fe80003800000 */
[----:B------:R0:W-:Y:S01]  /*2de0*/  @!P3 STG.E.U8 desc[UR36][R6.64+0x19], R39 ;  /* 0x000019270600b986 */ /* 0x0001e2000c101124 */
[----:B------:R-:W-:Y:S05]  /*2df0*/  @P4 BRA `(.L_x_72) ;  /* 0x00000000000c4947 */ /* 0x000fea0003800000 */
[----:B------:R-:W2:Y:S02]  /*2e00*/  LDG.E.U8 R99, desc[UR36][R2.64+0x20] ;  /* 0x0000202402637981 */ /* 0x000ea4000c1e1100 */
[----:B--2---:R-:W-:-:S05]  /*2e10*/  PRMT R11, R99, 0x8880, RZ ;  /* 0x00008880630b7816 */ /* 0x004fca00000000ff */
[----:B------:R-:W-:-:S07]  /*2e20*/  IMAD R14, R11, R90, RZ ;  /* 0x0000005a0b0e7224 */ /* 0x000fce00078e02ff */
.L_x_72:
[----:B------:R-:W-:Y:S05]  /*2e30*/  BSYNC B1 ;  /* 0x0000000000017941 */ /* 0x000fea0003800000 */
.L_x_71:
        /* <DEDUP_REMOVED lines=10> */
.L_x_74:
[----:B------:R-:W-:Y:S05]  /*2ee0*/  BSYNC B1 ;  /* 0x0000000000017941 */ /* 0x000fea0003800000 */
.L_x_73:
[----:B------:R-:W-:Y:S01]  /*2ef0*/  @!P2 IMAD R41, R41, R89, R14 ;  /* 0x000000592929a224 */ /* 0x000fe200078e020e */
[----:B------:R-:W-:Y:S04]  /*2f00*/  BSSY B1, `(.L_x_75) ;  /* 0x0000006000017945 */ /* 0x000fe80003800000 */
[----:B------:R0:W-:Y:S01]  /*2f10*/  @!P2 STG.E.U8 desc[UR36][R4.64+0x21], R41 ;  /* 0x000021290400a986 */ /* 0x0001e2000c101124 */
[----:B------:R-:W-:Y:S05]  /*2f20*/  @P3 BRA `(.L_x_76) ;  /* 0x00000000000c3947 */ /* 0x000fea0003800000 */
[----:B------:R-:W2:Y:S02]  /*2f30*/  LDG.E.U8 R99, desc[UR36][R8.64+0x20] ;  /* 0x0000202408637981 */ /* 0x000ea4000c1e1100 */
[----:B--2---:R-:W-:-:S05]  /*2f40*/  PRMT R11, R99, 0x8880, RZ ;  /* 0x00008880630b7816 */ /* 0x004fca00000000ff */
[----:B------:R-:W-:-:S07]  /*2f50*/  IMAD R14, R11, R90, RZ ;  /* 0x0000005a0b0e7224 */ /* 0x000fce00078e02ff */
.L_x_76:
[----:B------:R-:W-:Y:S05]  /*2f60*/  BSYNC B1 ;  /* 0x0000000000017941 */ /* 0x000fea0003800000 */
.L_x_75:
[----:B--2---:R-:W-:Y:S01]  /*2f70*/  @!P3 IMAD R11, R42, R89, R14 ;  /* 0x000000592a0bb224 */ /* 0x004fe200078e020e */
[----:B------:R-:W-:Y:S04]  /*2f80*/  BSSY B1, `(.L_x_77) ;  /* 0x0000006000017945 */ /* 0x000fe80003800000 */
[----:B------:R2:W-:Y:S01]  /*2f90*/  @!P3 STG.E.U8 desc[UR36][R6.64+0x20], R11 ;  /* 0x0000200b0600b986 */ /* 0x0005e2000c101124 */
[----:B------:R-:W-:Y:S05]  /*2fa0*/  @P4 BRA `(.L_x_78) ;  /* 0x00000000000c4947 */ /* 0x000fea0003800000 */
[----:B------:R-:W2:Y:S02]  /*2fb0*/  LDG.E.U8 R99, desc[UR36][R8.64+0x21] ;  /* 0x0000212408637981 */ /* 0x000ea4000c1e1100 */
[----:B--2---:R-:W-:-:S05]  /*2fc0*/  PRMT R11, R99, 0x8880, RZ ;  /* 0x00008880630b7816 */ /* 0x004fca00000000ff */
[----:B------:R-:W-:-:S07]  /*2fd0*/  IMAD R14, R11, R90, RZ ;  /* 0x0000005a0b0e7224 */ /* 0x000fce00078e02ff */
.L_x_78:
[----:B------:R-:W-:Y:S05]  /*2fe0*/  BSYNC B1 ;  /* 0x0000000000017941 */ /* 0x000fea0003800000 */
.L_x_77:
        /* <DEDUP_REMOVED lines=10> */
.L_x_80:
[----:B------:R-:W-:Y:S05]  /*3090*/  BSYNC B1 ;  /* 0x0000000000017941 */ /* 0x000fea0003800000 */
.L_x_79:
[----:B--2---:R-:W-:Y:S01]  /*30a0*/  @!P2 IMAD R11, R44, R89, R14 ;  /* 0x000000592c0ba224 */ /* 0x004fe200078e020e */
[----:B------:R-:W-:Y:S04]  /*30b0*/  BSSY B1, `(.L_x_81) ;  /* 0x0000006000017945 */ /* 0x000fe80003800000 */
[----:B------:R2:W-:Y:S01]  /*30c0*/  @!P2 STG.E.U8 desc[UR36][R4.64+0x28], R11 ;  /* 0x0000280b0400a986 */ /* 0x0005e2000c101124 */
[----:B------:R-:W-:Y:S05]  /*30d0*/  @P3 BRA `(.L_x_82) ;  /* 0x00000000000c3947 */ /* 0x000fea0003800000 */
[----:B------:R-:W2:Y:S02]  /*30e0*/  LDG.E.U8 R99, desc[UR36][R2.64+0x29] ;  /* 0x0000292402637981 */ /* 0x000ea4000c1e1100 */
[----:B--2---:R-:W-:-:S05]  /*30f0*/  PRMT R11, R99, 0x8880, RZ ;  /* 0x00008880630b7816 */ /* 0x004fca00000000ff */
[----:B------:R-:W-:-:S07]  /*3100*/  IMAD R14, R11, R90, RZ ;  /* 0x0000005a0b0e7224 */ /* 0x000fce00078e02ff */
.L_x_82:
[----:B------:R-:W-:Y:S05]  /*3110*/  BSYNC B1 ;  /* 0x0000000000017941 */ /* 0x000fea0003800000 */
.L_x_81:
[----:B------:R-:W-:Y:S01]  /*3120*/  @!P3 IMAD R45, R45, R89, R14 ;  /* 0x000000592d2db224 */ /* 0x000fe200078e020e */
[----:B------:R-:W-:Y:S04]  /*3130*/  BSSY B1, `(.L_x_83) ;  /* 0x0000006000017945 */ /* 0x000fe80003800000 */
[----:B------:R0:W-:Y:S01]  /*3140*/  @!P3 STG.E.U8 desc[UR36][R4.64+0x29], R45 ;  /* 0x0000292d0400b986 */ /* 0x0001e2000c101124 */
[----:B------:R-:W-:Y:S05]  /*3150*/  @P4 BRA `(.L_x_84) ;  /* 0x00000000000c4947 */ /* 0x000fea0003800000 */
[----:B------:R-:W2:Y:S02]  /*3160*/  LDG.E.U8 R99, desc[UR36][R8.64+0x28] ;  /* 0x0000282408637981 */ /* 0x000ea4000c1e1100 */
[----:B--2---:R-:W-:-:S05]  /*3170*/  PRMT R11, R99, 0x8880, RZ ;  /* 0x00008880630b7816 */ /* 0x004fca00000000ff */
[----:B------:R-:W-:-:S07]  /*3180*/  IMAD R14, R11, R90, RZ ;  /* 0x0000005a0b0e7224 */ /* 0x000fce00078e02ff */
.L_x_84:
[----:B------:R-:W-:Y:S05]  /*3190*/  BSYNC B1 ;  /* 0x0000000000017941 */ /* 0x000fea0003800000 */
.L_x_83:
        /* <DEDUP_REMOVED lines=10> */
.L_x_86:
[----:B------:R-:W-:Y:S05]  /*3240*/  BSYNC B1 ;  /* 0x0000000000017941 */ /* 0x000fea0003800000 */
.L_x_85:
[----:B------:R-:W-:Y:S01]  /*3250*/  @!P2 IMAD R47, R47, R89, R14 ;  /* 0x000000592f2fa224 */ /* 0x000fe200078e020e */
[----:B------:R-:W-:Y:S04]  /*3260*/  BSSY B1, `(.L_x_87) ;  /* 0x0000006000017945 */ /* 0x000fe80003800000 */
[----:B------:R0:W-:Y:S01]  /*3270*/  @!P2 STG.E.U8 desc[UR36][R6.64+0x29], R47 ;  /* 0x0000292f0600a986 */ /* 0x0001e2000c101124 */
[----:B------:R-:W-:Y:S05]  /*3280*/  @P3 BRA `(.L_x_88) ;  /* 0x00000000000c3947 */ /* 0x000fea0003800000 */
[----:B------:R-:W2:Y:S02]  /*3290*/  LDG.E.U8 R99, desc[UR36][R2.64+0x30] ;  /* 0x0000302402637981 */ /* 0x000ea4000c1e1100 */
[----:B--2---:R-:W-:-:S05]  /*32a0*/  PRMT R11, R99, 0x8880, RZ ;  /* 0x00008880630b7816 */ /* 0x004fca00000000ff */
[----:B------:R-:W-:-:S07]  /*32b0*/  IMAD R14, R11, R90, RZ ;  /* 0x0000005a0b0e7224 */ /* 0x000fce00078e02ff */
.L_x_88:
[----:B------:R-:W-:Y:S05]  /*32c0*/  BSYNC B1 ;  /* 0x0000000000017941 */ /* 0x000fea0003800000 */
.L_x_87:
[----:B--2---:R-:W-:Y:S01]  /*32d0*/  @!P3 IMAD R11, R48, R89, R14 ;  /* 0x00000059300bb224 */ /* 0x004fe200078e020e */
[----:B------:R-:W-:Y:S04]  /*32e0*/  BSSY B1, `(.L_x_89) ;  /* 0x0000006000017945 */ /* 0x000fe80003800000 */
[----:B------:R2:W-:Y:S01]  /*32f0*/  @!P3 STG.E.U8 desc[UR36][R4.64+0x30], R11 ;  /* 0x0000300b0400b986 */ /* 0x0005e2000c101124 */
[----:B------:R-:W-:Y:S05]  /*3300*/  @P4 BRA `(.L_x_90) ;  /* 0x00000000000c4947 */ /* 0x000fea0003800000 */
[----:B------:R-:W2:Y:S02]  /*3310*/  LDG.E.U8 R99, desc[UR36][R2.64+0x31] ;  /* 0x0000312402637981 */ /* 0x000ea4000c1e1100 */
[----:B--2---:R-:W-:-:S05]  /*3320*/  PRMT R11, R99, 0x8880, RZ ;  /* 0x00008880630b7816 */ /* 0x004fca00000000ff */
[----:B------:R-:W-:-:S07]  /*3330*/  IMAD R14, R11, R90, RZ ;  /* 0x0000005a0b0e7224 */ /* 0x000fce00078e02ff */
.L_x_90:
[----:B------:R-:W-:Y:S05]  /*3340*/  BSYNC B1 ;  /* 0x0000000000017941 */ /* 0x000fea0003800000 */
.L_x_89:
        /* <DEDUP_REMOVED lines=10> */
.L_x_92:
[----:B------:R-:W-:Y:S05]  /*33f0*/  BSYNC B1 ;  /* 0x0000000000017941 */ /* 0x000fea0003800000 */
.L_x_91:
[----:B--2---:R-:W-:Y:S01]  /*3400*/  @!P2 IMAD R11, R50, R89, R14 ;  /* 0x00000059320ba224 */ /* 0x004fe200078e020e */
[----:B------:R-:W-:Y:S04]  /*3410*/  BSSY B1, `(.L_x_93) ;  /* 0x0000006000017945 */ /* 0x000fe80003800000 */
[----:B------:R2:W-:Y:S01]  /*3420*/  @!P2 STG.E.U8 desc[UR36][R6.64+0x30], R11 ;  /* 0x0000300b0600a986 */ /* 0x0005e2000c101124 */
[----:B------:R-:W-:Y:S05]  /*3430*/  @P3 BRA `(.L_x_94) ;  /* 0x00000000000c3947 */ /* 0x000fea0003800000 */
[----:B------:R-:W2:Y:S02]  /*3440*/  LDG.E.U8 R99, desc[UR36][R8.64+0x31] ;  /* 0x0000312408637981 */ /* 0x000ea4000c1e1100 */
[----:B--2---:R-:W-:-:S05]  /*3450*/  PRMT R11, R99, 0x8880, RZ ;  /* 0x00008880630b7816 */ /* 0x004fca00000000ff */
[----:B------:R-:W-:-:S07]  /*3460*/  IMAD R14, R11, R90, RZ ;  /* 0x0000005a0b0e7224 */ /* 0x000fce00078e02ff */
.L_x_94:
[----:B------:R-:W-:Y:S05]  /*3470*/  BSYNC B1 ;  /* 0x0000000000017941 */ /* 0x000fea0003800000 */
.L_x_93:
[----:B------:R-:W-:Y:S01]  /*3480*/  @!P3 IMAD R51, R51, R89, R14 ;  /* 0x000000593333b224 */ /* 0x000fe200078e020e */
[----:B------:R-:W-:Y:S04]  /*3490*/  BSSY B1, `(.L_x_95) ;  /* 0x0000006000017945 */ /* 0x000fe80003800000 */
[----:B------:R0:W-:Y:S01]  /*34a0*/  @!P3 STG.E.U8 desc[UR36][R6.64+0x31], R51 ;  /* 0x000031330600b986 */ /* 0x0001e2000c101124 */
[----:B------:R-:W-:Y:S05]  /*34b0*/  @P4 BRA `(.L_x_96) ;  /* 0x00000000000c4947 */ /* 0x000fea0003800000 */
[----:B------:R-:W2:Y:S02]  /*34c0*/  LDG.E.U8 R99, desc[UR36][R2.64+0x38] ;  /* 0x0000382402637981 */ /* 0x000ea4000c1e1100 */
[----:B--2---:R-:W-:-:S05]  /*34d0*/  PRMT R11, R99, 0x8880, RZ ;  /* 0x00008880630b7816 */ /* 0x004fca00000000ff */
[----:B------:R-:W-:-:S07]  /*34e0*/  IMAD R14, R11, R90, RZ ;  /* 0x0000005a0b0e7224 */ /* 0x000fce00078e02ff */
.L_x_96:
[----:B------:R-:W-:Y:S05]  /*34f0*/  BSYNC B1 ;  /* 0x0000000000017941 */ /* 0x000fea0003800000 */
.L_x_95:
        /* <DEDUP_REMOVED lines=10> */
.L_x_98:
[----:B------:R-:W-:Y:S05]  /*35a0*/  BSYNC B1 ;  /* 0x0000000000017941 */ /* 0x000fea0003800000 */
.L_x_97:
[----:B------:R-:W-:Y:S01]  /*35b0*/  @!P2 IMAD R53, R53, R89, R14 ;  /* 0x000000593535a224 */ /* 0x000fe200078e020e */
[----:B------:R-:W-:Y:S04]  /*35c0*/  BSSY B1, `(.L_x_99) ;  /* 0x0000006000017945 */ /* 0x000fe80003800000 */
[----:B------:R0:W-:Y:S01]  /*35d0*/  @!P2 STG.E.U8 desc[UR36][R4.64+0x39], R53 ;  /* 0x000039350400a986 */ /* 0x0001e2000c101124 */
[----:B------:R-:W-:Y:S05]  /*35e0*/  @P3 BRA `(.L_x_100) ;  /* 0x00000000000c3947 */ /* 0x000fea0003800000 */
[----:B------:R-:W2:Y:S02]  /*35f0*/  LDG.E.U8 R99, desc[UR36][R8.64+0x38] ;  /* 0x0000382408637981 */ /* 0x000ea4000c1e1100 */
[----:B--2---:R-:W-:-:S05]  /*3600*/  PRMT R11, R99, 0x8880, RZ ;  /* 0x00008880630b7816 */ /* 0x004fca00000000ff */
[----:B------:R-:W-:-:S07]  /*3610*/  IMAD R14, R11, R90, RZ ;  /* 0x0000005a0b0e7224 */ /* 0x000fce00078e02ff */
.L_x_100:
[----:B------:R-:W-:Y:S05]  /*3620*/  BSYNC B1 ;  /* 0x0000000000017941 */ /* 0x000fea0003800000 */
.L_x_99:
[----:B--2---:R-:W-:Y:S01]  /*3630*/  @!P3 IMAD R11, R54, R89, R14 ;  /* 0x00000059360bb224 */ /* 0x004fe200078e020e */
[----:B------:R-:W-:Y:S04]  /*3640*/  BSSY B1, `(.L_x_101) ;  /* 0x0000006000017945 */ /* 0x000fe80003800000 */
[----:B------:R2:W-:Y:S01]  /*3650*/  @!P3 STG.E.U8 desc[UR36][R6.64+0x38], R11 ;  /* 0x0000380b0600b986 */ /* 0x0005e2000c101124 */
[----:B------:R-:W-:Y:S05]  /*3660*/  @P4 BRA `(.L_x_102) ;  /* 0x00000000000c4947 */ /* 0x000fea0003800000 */
[----:B------:R-:W2:Y:S02]  /*3670*/  LDG.E.U8 R99, desc[UR36][R8.64+0x39] ;  /* 0x0000392408637981 */ /* 0x000ea4000c1e1100 */
[----:B--2---:R-:W-:-:S05]  /*3680*/  PRMT R11, R99, 0x8880, RZ ;  /* 0x00008880630b7816 */ /* 0x004fca00000000ff */
[----:B------:R-:W-:-:S07]  /*3690*/  IMAD R14, R11, R90, RZ ;  /* 0x0000005a0b0e7224 */ /* 0x000fce00078e02ff */
.L_x_102:
[----:B------:R-:W-:Y:S05]  /*36a0*/  BSYNC B1 ;  /* 0x0000000000017941 */ /* 0x000fea0003800000 */
.L_x_101:
        /* <DEDUP_REMOVED lines=10> */
.L_x_104:
[----:B------:R-:W-:Y:S05]  /*3750*/  BSYNC B1 ;  /* 0x0000000000017941 */ /* 0x000fea0003800000 */
.L_x_103:
[----:B--2---:R-:W-:Y:S01]  /*3760*/  @!P2 IMAD R11, R56, R89, R14 ;  /* 0x00000059380ba224 */ /* 0x004fe200078e020e */
[----:B------:R-:W-:Y:S04]  /*3770*/  BSSY B1, `(.L_x_105) ;  /* 0x0000006000017945 */ /* 0x000fe80003800000 */
[----:B------:R2:W-:Y:S01]  /*3780*/  @!P2 STG.E.U8 desc[UR36][R4.64+0x40], R11 ;  /* 0x0000400b0400a986 */ /* 0x0005e2000c101124 */
[----:B------:R-:W-:Y:S05]  /*3790*/  @P3 BRA `(.L_x_106) ;  /* 0x00000000000c3947 */ /* 0x000fea0003800000 */
[----:B------:R-:W2:Y:S02]  /*37a0*/  LDG.E.U8 R99, desc[UR36][R2.64+0x41] ;  /* 0x0000412402637981 */ /* 0x000ea4000c1e1100 */
[----:B--2---:R-:W-:-:S05]  /*37b0*/  PRMT R11, R99, 0x8880, RZ ;  /* 0x00008880630b7816 */ /* 0x004fca00000000ff */
[----:B------:R-:W-:-:S07]  /*37c0*/  IMAD R14, R11, R90, RZ ;  /* 0x0000005a0b0e7224 */ /* 0x000fce00078e02ff */
.L_x_106:
[----:B------:R-:W-:Y:S05]  /*37d0*/  BSYNC B1 ;  /* 0x0000000000017941 */ /* 0x000fea0003800000 */
.L_x_105:
[----:B------:R-:W-:Y:S01]  /*37e0*/  @!P3 IMAD R57, R57, R89, R14 ;  /* 0x000000593939b224 */ /* 0x000fe200078e020e */
[----:B------:R-:W-:Y:S04]  /*37f0*/  BSSY B1, `(.L_x_107) ;  /* 0x0000006000017945 */ /* 0x000fe80003800000 */
[----:B------:R0:W-:Y:S01]  /*3800*/  @!P3 STG.E.U8 desc[UR36][R4.64+0x41], R57 ;  /* 0x000041390400b986 */ /* 0x0001e2000c101124 */
[----:B------:R-:W-:Y:S05]  /*3810*/  @P4 BRA `(.L_x_108) ;  /* 0x00000000000c4947 */ /* 0x000fea0003800000 */
[----:B------:R-:W2:Y:S02]  /*3820*/  LDG.E.U8 R99, desc[UR36][R8.64+0x40] ;  /* 0x0000402408637981 */ /* 0x000ea4000c1e1100 */
[----:B--2---:R-:W-:-:S05]  /*3830*/  PRMT R11, R99, 0x8880, RZ ;  /* 0x00008880630b7816 */ /* 0x004fca00000000ff */
[----:B------:R-:W-:-:S07]  /*3840*/  IMAD R14, R11, R90, RZ ;  /* 0x0000005a0b0e7224 */ /* 0x000fce00078e02ff */
.L_x_108:
[----:B------:R-:W-:Y:S05]  /*3850*/  BSYNC B1 ;  /* 0x0000000000017941 */ /* 0x000fea0003800000 */
.L_x_107:
        /* <DEDUP_REMOVED lines=10> */
.L_x_110:
[----:B------:R-:W-:Y:S05]  /*3900*/  BSYNC B1 ;  /* 0x0000000000017941 */ /* 0x000fea0003800000 */
.L_x_109:
[----:B------:R-:W-:Y:S01]  /*3910*/  @!P2 IMAD R59, R59, R89, R14 ;  /* 0x000000593b3ba224 */ /* 0x000fe200078e020e */
[----:B------:R-:W-:Y:S04]  /*3920*/  BSSY B1, `(.L_x_111) ;  /* 0x0000006000017945 */ /* 0x000fe80003800000 */
[----:B------:R0:W-:Y:S01]  /*3930*/  @!P2 STG.E.U8 desc[UR36][R6.64+0x41], R59 ;  /* 0x0000413b0600a986 */ /* 0x0001e2000c101124 */
[----:B------:R-:W-:Y:S05]  /*3940*/  @P3 BRA `(.L_x_112) ;  /* 0x00000000000c3947 */ /* 0x000fea0003800000 */
[----:B------:R-:W2:Y:S02]  /*3950*/  LDG.E.U8 R99, desc[UR36][R2.64+0x48] ;  /* 0x0000482402637981 */ /* 0x000ea4000c1e1100 */
[----:B--2---:R-:W-:-:S05]  /*3960*/  PRMT R11, R99, 0x8880, RZ ;  /* 0x00008880630b7816 */ /* 0x004fca00000000ff */
[----:B------:R-:W-:-:S07]  /*3970*/  IMAD R14, R11, R90, RZ ;  /* 0x0000005a0b0e7224 */ /* 0x000fce00078e02ff */
.L_x_112:
[----:B------:R-:W-:Y:S05]  /*3980*/  BSYNC B1 ;  /* 0x0000000000017941 */ /* 0x000fea0003800000 */
.L_x_111:
[----:B--2---:R-:W-:Y:S01]  /*3990*/  @!P3 IMAD R11, R60, R89, R14 ;  /* 0x000000593c0bb224 */ /* 0x004fe200078e020e */
[----:B------:R-:W-:Y:S04]  /*39a0*/  BSSY B1, `(.L_x_113) ;  /* 0x0000006000017945 */ /* 0x000fe80003800000 */
[----:B------:R2:W-:Y:S01]  /*39b0*/  @!P3 STG.E.U8 desc[UR36][R4.64+0x48], R11 ;  /* 0x0000480b0400b986 */ /* 0x0005e2000c101124 */
[----:B------:R-:W-:Y:S05]  /*39c0*/  @P4 BRA `(.L_x_114) ;  /* 0x00000000000c4947 */ /* 0x000fea0003800000 */
[----:B------:R-:W2:Y:S02]  /*39d0*/  LDG.E.U8 R99, desc[UR36][R2.64+0x49] ;  /* 0x0000492402637981 */ /* 0x000ea4000c1e1100 */
[----:B--2---:R-:W-:-:S05]  /*39e0*/  PRMT R11, R99, 0x8880, RZ ;  /* 0x00008880630b7816 */ /* 0x004fca00000000ff */
[----:B------:R-:W-:-:S07]  /*39f0*/  IMAD R14, R11, R90, RZ ;  /* 0x0000005a0b0e7224 */ /* 0x000fce00078e02ff */
.L_x_114:
[----:B------:R-:W-:Y:S05]  /*3a00*/  BSYNC B1 ;  /* 0x0000000000017941 */ /* 0x000fea0003800000 */
.L_x_113:
        /* <DEDUP_REMOVED lines=10> */
.L_x_116:
[----:B------:R-:W-:Y:S05]  /*3ab0*/  BSYNC B1 ;  /* 0x0000000000017941 */ /* 0x000fea0003800000 */
.L_x_115:
[----:B--2---:R-:W-:Y:S01]  /*3ac0*/  @!P2 IMAD R11, R62, R89, R14 ;  /* 0x000000593e0ba224 */ /* 0x004fe200078e020e */
[----:B------:R-:W-:Y:S04]  /*3ad0*/  BSSY B1, `(.L_x_117) ;  /* 0x0000006000017945 */ /* 0x000fe80003800000 */
[----:B------:R2:W-:Y:S01]  /*3ae0*/  @!P2 STG.E.U8 desc[UR36][R6.64+0x48], R11 ;  /* 0x0000480b0600a986 */ /* 0x0005e2000c101124 */
[----:B------:R-:W-:Y:S05]  /*3af0*/  @P3 BRA `(.L_x_118) ;  /* 0x00000000000c3947 */ /* 0x000fea0003800000 */
[----:B------:R-:W2:Y:S02]  /*3b00*/  LDG.E.U8 R99, desc[UR36][R8.64+0x49] ;  /* 0x0000492408637981 */ /* 0x000ea4000c1e1100 */
[----:B--2---:R-:W-:-:S05]  /*3b10*/  PRMT R11, R99, 0x8880, RZ ;  /* 0x00008880630b7816 */ /* 0x004fca00000000ff */
[----:B------:R-:W-:-:S07]  /*3b20*/  IMAD R14, R11, R90, RZ ;  /* 0x0000005a0b0e7224 */ /* 0x000fce00078e02ff */
.L_x_118:
[----:B------:R-:W-:Y:S05]  /*3b30*/  BSYNC B1 ;  /* 0x0000000000017941 */ /* 0x000fea0003800000 */
.L_x_117:
[----:B------:R-:W-:Y:S01]  /*3b40*/  @!P3 IMAD R63, R63, R89, R14 ;  /* 0x000000593f3fb224 */ /* 0x000fe200078e020e */
[----:B------:R-:W-:Y:S04]  /*3b50*/  BSSY B1, `(.L_x_119) ;  /* 0x0000006000017945 */ /* 0x000fe80003800000 */
[----:B------:R0:W-:Y:S01]  /*3b60*/  @!P3 STG.E.U8 desc[UR36][R6.64+0x49], R63 ;  /* 0x0000493f0600b986 */ /* 0x0001e2000c101124 */
[----:B------:R-:W-:Y:S05]  /*3b70*/  @P4 BRA `(.L_x_120) ;  /* 0x00000000000c4947 */ /* 0x000fea0003800000 */
[----:B------:R-:W2:Y:S02]  /*3b80*/  LDG.E.U8 R99, desc[UR36][R2.64+0x50] ;  /* 0x0000502402637981 */ /* 0x000ea4000c1e1100 */
[----:B--2---:R-:W-:-:S05]  /*3b90*/  PRMT R11, R99, 0x8880, RZ ;  /* 0x00008880630b7816 */ /* 0x004fca00000000ff */
[----:B------:R-:W-:-:S07]  /*3ba0*/  IMAD R14, R11, R90, RZ ;  /* 0x0000005a0b0e7224 */ /* 0x000fce00078e02ff */
.L_x_120:
[----:B------:R-:W-:Y:S05]  /*3bb0*/  BSYNC B1 ;  /* 0x0000000000017941 */ /* 0x000fea0003800000 */
.L_x_119:
        /* <DEDUP_REMOVED lines=10> */
.L_x_122:
[----:B------:R-:W-:Y:S05]  /*3c60*/  BSYNC B1 ;  /* 0x0000000000017941 */ /* 0x000fea0003800000 */
.L_x_121:
[----:B------:R-:W-:Y:S01]  /*3c70*/  @!P2 IMAD R65, R65, R89, R14 ;  /* 0x000000594141a224 */ /* 0x000fe200078e020e */
[----:B------:R-:W-:Y:S04]  /*3c80*/  BSSY B1, `(.L_x_123) ;  /* 0x0000006000017945 */ /* 0x000fe80003800000 */
[----:B------:R0:W-:Y:S01]  /*3c90*/  @!P2 STG.E.U8 desc[UR36][R4.64+0x51], R65 ;  /* 0x000051410400a986 */ /* 0x0001e2000c101124 */
[----:B------:R-:W-:Y:S05]  /*3ca0*/  @P3 BRA `(.L_x_124) ;  /* 0x00000000000c3947 */ /* 0x000fea0003800000 */
[----:B------:R-:W2:Y:S02]  /*3cb0*/  LDG.E.U8 R99, desc[UR36][R8.64+0x50] ;  /* 0x0000502408637981 */ /* 0x000ea4000c1e1100 */
[----:B--2---:R-:W-:-:S05]  /*3cc0*/  PRMT R11, R99, 0x8880, RZ ;  /* 0x00008880630b7816 */ /* 0x004fca00000000ff */
[----:B------:R-:W-:-:S07]  /*3cd0*/  IMAD R14, R11, R90, RZ ;  /* 0x0000005a0b0e7224 */ /* 0x000fce00078e02ff */
.L_x_124:
[----:B------:R-:W-:Y:S05]  /*3ce0*/  BSYNC B1 ;  /* 0x0000000000017941 */ /* 0x000fea0003800000 */
.L_x_123:
[----:B--2---:R-:W-:Y:S01]  /*3cf0*/  @!P3 IMAD R11, R66, R89, R14 ;  /* 0x00000059420bb224 */ /* 0x004fe200078e020e */
[----:B------:R-:W-:Y:S04]  /*3d00*/  BSSY B1, `(.L_x_125) ;  /* 0x0000006000017945 */ /* 0x000fe80003800000 */
[----:B------:R2:W-:Y:S01]  /*3d10*/  @!P3 STG.E.U8 desc[UR36][R6.64+0x50], R11 ;  /* 0x0000500b0600b986 */ /* 0x0005e2000c101124 */
[----:B------:R-:W-:Y:S05]  /*3d20*/  @P4 BRA `(.L_x_126) ;  /* 0x00000000000c4947 */ /* 0x000fea0003800000 */
[----:B------:R-:W2:Y:S02]  /*3d30*/  LDG.E.U8 R99, desc[UR36][R8.64+0x51] ;  /* 0x0000512408637981 */ /* 0x000ea4000c1e1100 */
[----:B--2---:R-:W-:-:S05]  /*3d40*/  PRMT R11, R99, 0x8880, RZ ;  /* 0x00008880630b7816 */ /* 0x004fca00000000ff */
[----:B------:R-:W-:-:S07]  /*3d50*/  IMAD R14, R11, R90, RZ ;  /* 0x0000005a0b0e7224 */ /* 0x000fce00078e02ff */
.L_x_126:
[----:B------:R-:W-:Y:S05]  /*3d60*/  BSYNC B1 ;  /* 0x0000000000017941 */ /* 0x000fea0003800000 */
.L_x_125:
        /* <DEDUP_REMOVED lines=10> */
.L_x_128:
[----:B------:R-:W-:Y:S05]  /*3e10*/  BSYNC B1 ;  /* 0x0000000000017941 */ /* 0x000fea0003800000 */
.L_x_127:
[----:B--2---:R-:W-:Y:S01]  /*3e20*/  @!P2 IMAD R11, R68, R89, R14 ;  /* 0x00000059440ba224 */ /* 0x004fe200078e020e */
[----:B------:R-:W-:Y:S04]  /*3e30*/  BSSY B1, `(.L_x_129) ;  /* 0x0000006000017945 */ /* 0x000fe80003800000 */
[----:B------:R2:W-:Y:S01]  /*3e40*/  @!P2 STG.E.U8 desc[UR36][R4.64+0x58], R11 ;  /* 0x0000580b0400a986 */ /* 0x0005e2000c101124 */
[----:B------:R-:W-:Y:S05]  /*3e50*/  @P3 BRA `(.L_x_130) ;  /* 0x00000000000c3947 */ /* 0x000fea0003800000 */
[----:B------:R-:W2:Y:S02]  /*3e60*/  LDG.E.U8 R99, desc[UR36][R2.64+0x59] ;  /* 0x0000592402637981 */ /* 0x000ea4000c1e1100 */
[----:B--2---:R-:W-:-:S05]  /*3e70*/  PRMT R11, R99, 0x8880, RZ ;  /* 0x00008880630b7816 */ /* 0x004fca00000000ff */
[----:B------:R-:W-:-:S07]  /*3e80*/  IMAD R14, R11, R90, RZ ;  /* 0x0000005a0b0e7224 */ /* 0x000fce00078e02ff */
.L_x_130:
[----:B------:R-:W-:Y:S05]  /*3e90*/  BSYNC B1 ;  /* 0x0000000000017941 */ /* 0x000fea0003800000 */
.L_x_129:
[----:B------:R-:W-:Y:S01]  /*3ea0*/  @!P3 IMAD R69, R69, R89, R14 ;  /* 0x000000594545b224 */ /* 0x000fe200078e020e */
[----:B------:R-:W-:Y:S04]  /*3eb0*/  BSSY B1, `(.L_x_131) ;  /* 0x0000006000017945 */ /* 0x000fe80003800000 */
[----:B------:R0:W-:Y:S01]  /*3ec0*/  @!P3 STG.E.U8 desc[UR36][R4.64+0x59], R69 ;  /* 0x000059450400b986 */ /* 0x0001e2000c101124 */
[----:B------:R-:W-:Y:S05]  /*3ed0*/  @P4 BRA `(.L_x_132) ;  /* 0x00000000000c4947 */ /* 0x000fea0003800000 */
[----:B------:R-:W2:Y:S02]  /*3ee0*/  LDG.E.U8 R99, desc[UR36][R8.64+0x58] ;  /* 0x0000582408637981 */ /* 0x000ea4000c1e1100 */
[----:B--2---:R-:W-:-:S05]  /*3ef0*/  PRMT R11, R99, 0x8880, RZ ;  /* 0x00008880630b7816 */ /* 0x004fca00000000ff */
[----:B------:R-:W-:-:S07]  /*3f00*/  IMAD R14, R11, R90, RZ ;  /* 0x0000005a0b0e7224 */ /* 0x000fce00078e02ff */
.L_x_132:
[----:B------:R-:W-:Y:S05]  /*3f10*/  BSYNC B1 ;  /* 0x0000000000017941 */ /* 0x000fea0003800000 */
.L_x_131:
        /* <DEDUP_REMOVED lines=10> */
.L_x_134:
[----:B------:R-:W-:Y:S05]  /*3fc0*/  BSYNC B1 ;  /* 0x0000000000017941 */ /* 0x000fea0003800000 */
.L_x_133:
[----:B------:R-:W-:Y:S01]  /*3fd0*/  @!P2 IMAD R71, R71, R89, R14 ;  /* 0x000000594747a224 */ /* 0x000fe200078e020e */
[----:B------:R-:W-:Y:S04]  /*3fe0*/  BSSY B1, `(.L_x_135) ;  /* 0x0000006000017945 */ /* 0x000fe80003800000 */
[----:B------:R0:W-:Y:S01]  /*3ff0*/  @!P2 STG.E.U8 desc[UR36][R6.64+0x59], R71 ;  /* 0x000059470600a986 */ /* 0x0001e2000c101124 */
[----:B------:R-:W-:Y:S05]  /*4000*/  @P3 BRA `(.L_x_136) ;  /* 0x00000000000c3947 */ /* 0x000fea0003800000 */
[----:B------:R-:W2:Y:S02]  /*4010*/  LDG.E.U8 R99, desc[UR36][R2.64+0x60] ;  /* 0x0000602402637981 */ /* 0x000ea4000c1e1100 */
[----:B--2---:R-:W-:-:S05]  /*4020*/  PRMT R11, R99, 0x8880, RZ ;  /* 0x00008880630b7816 */ /* 0x004fca00000000ff */
[----:B------:R-:W-:-:S07]  /*4030*/  IMAD R14, R11, R90, RZ ;  /* 0x0000005a0b0e7224 */ /* 0x000fce00078e02ff */
.L_x_136:
[----:B------:R-:W-:Y:S05]  /*4040*/  BSYNC B1 ;  /* 0x0000000000017941 */ /* 0x000fea0003800000 */
.L_x_135:
[----:B--2---:R-:W-:Y:S01]  /*4050*/  @!P3 IMAD R11, R72, R89, R14 ;  /* 0x00000059480bb224 */ /* 0x004fe200078e020e */
[----:B------:R-:W-:Y:S04]  /*4060*/  BSSY B1, `(.L_x_137) ;  /* 0x0000006000017945 */ /* 0x000fe80003800000 */
[----:B------:R2:W-:Y:S01]  /*4070*/  @!P3 STG.E.U8 desc[UR36][R4.64+0x60], R11 ;  /* 0x0000600b0400b986 */ /* 0x0005e2000c101124 */
[----:B------:R-:W-:Y:S05]  /*4080*/  @P4 BRA `(.L_x_138) ;  /* 0x00000000000c4947 */ /* 0x000fea0003800000 */
[----:B------:R-:W2:Y:S02]  /*4090*/  LDG.E.U8 R99, desc[UR36][R2.64+0x61] ;  /* 0x0000612402637981 */ /* 0x000ea4000c1e1100 */
[----:B--2---:R-:W-:-:S05]  /*40a0*/  PRMT R11, R99, 0x8880, RZ ;  /* 0x00008880630b7816 */ /* 0x004fca00000000ff */
[----:B------:R-:W-:-:S07]  /*40b0*/  IMAD R14, R11, R90, RZ ;  /* 0x0000005a0b0e7224 */ /* 0x000fce00078e02ff */
.L_x_138:
[----:B------:R-:W-:Y:S05]  /*40c0*/  BSYNC B1 ;  /* 0x0000000000017941 */ /* 0x000fea0003800000 */
.L_x_137:
        /* <DEDUP_REMOVED lines=10> */
.L_x_140:
[----:B------:R-:W-:Y:S05]  /*4170*/  BSYNC B1 ;  /* 0x0000000000017941 */ /* 0x000fea0003800000 */
.L_x_139:
[----:B--2---:R-:W-:Y:S01]  /*4180*/  @!P2 IMAD R11, R74, R89, R14 ;  /* 0x000000594a0ba224 */ /* 0x004fe200078e020e */
[----:B------:R-:W-:Y:S04]  /*4190*/  BSSY B1, `(.L_x_141) ;  /* 0x0000006000017945 */ /* 0x000fe80003800000 */
[----:B------:R2:W-:Y:S01]  /*41a0*/  @!P2 STG.E.U8 desc[UR36][R6.64+0x60], R11 ;  /* 0x0000600b0600a986 */ /* 0x0005e2000c101124 */
[----:B------:R-:W-:Y:S05]  /*41b0*/  @P3 BRA `(.L_x_142) ;  /* 0x00000000000c3947 */ /* 0x000fea0003800000 */
[----:B------:R-:W2:Y:S02]  /*41c0*/  LDG.E.U8 R99, desc[UR36][R8.64+0x61] ;  /* 0x0000612408637981 */ /* 0x000ea4000c1e1100 */
[----:B--2---:R-:W-:-:S05]  /*41d0*/  PRMT R11, R99, 0x8880, RZ ;  /* 0x00008880630b7816 */ /* 0x004fca00000000ff */
[----:B------:R-:W-:-:S07]  /*41e0*/  IMAD R14, R11, R90, RZ ;  /* 0x0000005a0b0e7224 */ /* 0x000fce00078e02ff */
.L_x_142:
[----:B------:R-:W-:Y:S05]  /*41f0*/  BSYNC B1 ;  /* 0x0000000000017941 */ /* 0x000fea0003800000 */
.L_x_141:
[----:B------:R-:W-:Y:S01]  /*4200*/  @!P3 IMAD R75, R75, R89, R14 ;  /* 0x000000594b4bb224 */ /* 0x000fe200078e020e */
[----:B------:R-:W-:Y:S04]  /*4210*/  BSSY B1, `(.L_x_143) ;  /* 0x0000006000017945 */ /* 0x000fe80003800000 */
[----:B------:R0:W-:Y:S01]  /*4220*/  @!P3 STG.E.U8 desc[UR36][R6.64+0x61], R75 ;  /* 0x0000614b0600b986 */ /* 0x0001e2000c101124 */
[----:B------:R-:W-:Y:S05]  /*4230*/  @P4 BRA `(.L_x_144) ;  /* 0x00000000000c4947 */ /* 0x000fea0003800000 */
[----:B------:R-:W2:Y:S02]  /*4240*/  LDG.E.U8 R99, desc[UR36][R2.64+0x68] ;  /* 0x0000682402637981 */ /* 0x000ea4000c1e1100 */
[----:B--2---:R-:W-:-:S05]  /*4250*/  PRMT R11, R99, 0x8880, RZ ;  /* 0x00008880630b7816 */ /* 0x004fca00000000ff */
[----:B------:R-:W-:-:S07]  /*4260*/  IMAD R14, R11, R90, RZ ;  /* 0x0000005a0b0e7224 */ /* 0x000fce00078e02ff */
.L_x_144:
[----:B------:R-:W-:Y:S05]  /*4270*/  BSYNC B1 ;  /* 0x0000000000017941 */ /* 0x000fea0003800000 */
.L_x_143:
        /* <DEDUP_REMOVED lines=10> */
.L_x_146:
[----:B------:R-:W-:Y:S05]  /*4320*/  BSYNC B1 ;  /* 0x0000000000017941 */ /* 0x000fea0003800000 */
.L_x_145:
[----:B------:R-:W-:Y:S01]  /*4330*/  @!P2 IMAD R77, R77, R89, R14 ;  /* 0x000000594d4da224 */ /* 0x000fe200078e020e */
[----:B------:R-:W-:Y:S04]  /*4340*/  BSSY B1, `(.L_x_147) ;  /* 0x0000006000017945 */ /* 0x000fe80003800000 */
[----:B------:R0:W-:Y:S01]  /*4350*/  @!P2 STG.E.U8 desc[UR36][R4.64+0x69], R77 ;  /* 0x0000694d0400a986 */ /* 0x0001e2000c101124 */
[----:B------:R-:W-:Y:S05]  /*4360*/  @P3 BRA `(.L_x_148) ;  /* 0x00000000000c3947 */ /* 0x000fea0003800000 */
[----:B------:R-:W2:Y:S02]  /*4370*/  LDG.E.U8 R99, desc[UR36][R8.64+0x68] ;  /* 0x0000682408637981 */ /* 0x000ea4000c1e1100 */
[----:B--2---:R-:W-:-:S05]  /*4380*/  PRMT R11, R99, 0x8880, RZ ;  /* 0x00008880630b7816 */ /* 0x004fca00000000ff */
[----:B------:R-:W-:-:S07]  /*4390*/  IMAD R14, R11, R90, RZ ;  /* 0x0000005a0b0e7224 */ /* 0x000fce00078e02ff */
.L_x_148:
[----:B------:R-:W-:Y:S05]  /*43a0*/  BSYNC B1 ;  /* 0x0000000000017941 */ /* 0x000fea0003800000 */
.L_x_147:
[----:B--2---:R-:W-:Y:S01]  /*43b0*/  @!P3 IMAD R11, R78, R89, R14 ;  /* 0x000000594e0bb224 */ /* 0x004fe200078e020e */
[----:B------:R-:W-:Y:S04]  /*43c0*/  BSSY B1, `(.L_x_149) ;  /* 0x0000006000017945 */ /* 0x000fe80003800000 */
[----:B------:R2:W-:Y:S01]  /*43d0*/  @!P3 STG.E.U8 desc[UR36][R6.64+0x68], R11 ;  /* 0x0000680b0600b986 */ /* 0x0005e2000c101124 */
[----:B------:R-:W-:Y:S05]  /*43e0*/  @P4 BRA `(.L_x_150) ;  /* 0x00000000000c4947 */ /* 0x000fea0003800000 */
[----:B------:R-:W2:Y:S02]  /*43f0*/  LDG.E.U8 R99, desc[UR36][R8.64+0x69] ;  /* 0x0000692408637981 */ /* 0x000ea4000c1e1100 */
[----:B--2---:R-:W-:-:S05]  /*4400*/  PRMT R11, R99, 0x8880, RZ ;  /* 0x00008880630b7816 */ /* 0x004fca00000000ff */
[----:B------:R-:W-:-:S07]  /*4410*/  IMAD R14, R11, R90, RZ ;  /* 0x0000005a0b0e7224 */ /* 0x000fce00078e02ff */
.L_x_150:
[----:B------:R-:W-:Y:S05]  /*4420*/  BSYNC B1 ;  /* 0x0000000000017941 */ /* 0x000fea0003800000 */
.L_x_149:
        /* <DEDUP_REMOVED lines=10> */
.L_x_152:
[----:B------:R-:W-:Y:S05]  /*44d0*/  BSYNC B1 ;  /* 0x0000000000017941 */ /* 0x000fea0003800000 */
.L_x_151:
[----:B--2---:R-:W-:Y:S01]  /*44e0*/  @!P2 IMAD R11, R80, R89, R14 ;  /* 0x00000059500ba224 */ /* 0x004fe200078e020e */
[----:B------:R-:W-:Y:S04]  /*44f0*/  BSSY B1, `(.L_x_153) ;  /* 0x0000006000017945 */ /* 0x000fe80003800000 */
[----:B------:R2:W-:Y:S01]  /*4500*/  @!P2 STG.E.U8 desc[UR36][R4.64+0x70], R11 ;  /* 0x0000700b0400a986 */ /* 0x0005e2000c101124 */
[----:B------:R-:W-:Y:S05]  /*4510*/  @P3 BRA `(.L_x_154) ;  /* 0x00000000000c3947 */ /* 0x000fea0003800000 */
[----:B------:R-:W2:Y:S02]  /*4520*/  LDG.E.U8 R99, desc[UR36][R2.64+0x71] ;  /* 0x0000712402637981 */ /* 0x000ea4000c1e1100 */
[----:B--2---:R-:W-:-:S05]  /*4530*/  PRMT R11, R99, 0x8880, RZ ;  /* 0x00008880630b7816 */ /* 0x004fca00000000ff */
[----:B------:R-:W-:-:S07]  /*4540*/  IMAD R14, R11, R90, RZ ;  /* 0x0000005a0b0e7224 */ /* 0x000fce00078e02ff */
.L_x_154:
[----:B------:R-:W-:Y:S05]  /*4550*/  BSYNC B1 ;  /* 0x0000000000017941 */ /* 0x000fea0003800000 */
.L_x_153:
[----:B------:R-:W-:Y:S01]  /*4560*/  @!P3 IMAD R81, R81, R89, R14 ;  /* 0x000000595151b224 */ /* 0x000fe200078e020e */
[----:B------:R-:W-:Y:S04]  /*4570*/  BSSY B1, `(.L_x_155) ;  /* 0x0000006000017945 */ /* 0x000fe80003800000 */
[----:B------:R0:W-:Y:S01]  /*4580*/  @!P3 STG.E.U8 desc[UR36][R4.64+0x71], R81 ;  /* 0x000071510400b986 */ /* 0x0001e2000c101124 */
[----:B------:R-:W-:Y:S05]  /*4590*/  @P4 BRA `(.L_x_156) ;  /* 0x00000000000c4947 */ /* 0x000fea0003800000 */
[----:B------:R-:W2:Y:S02]  /*45a0*/  LDG.E.U8 R99, desc[UR36][R8.64+0x70] ;  /* 0x0000702408637981 */ /* 0x000ea4000c1e1100 */
[----:B--2---:R-:W-:-:S05]  /*45b0*/  PRMT R11, R99, 0x8880, RZ ;  /* 0x00008880630b7816 */ /* 0x004fca00000000ff */
[----:B------:R-:W-:-:S07]  /*45c0*/  IMAD R14, R11, R90, RZ ;  /* 0x0000005a0b0e7224 */ /* 0x000fce00078e02ff */
.L_x_156:
[----:B------:R-:W-:Y:S05]  /*45d0*/  BSYNC B1 ;  /* 0x0000000000017941 */ /* 0x000fea0003800000 */
.L_x_155:
[----:B------:R-:W-:Y:S01]  /*45e0*/  ISETP.LT.OR P2, PT, R0, 0x72, !P0 ;  /* 0x000000720000780c */ /* 0x000fe20004741670 */
[----:B--2---:R-:W-:Y:S01]  /*45f0*/  @!P4 IMAD R11, R82, R89, R14 ;  /* 0x00000059520bc224 */ /* 0x004fe200078e020e */
[----:B------:R-:W-:Y:S01]  /*4600*/  BSSY B1, `(.L_x_157) ;  /* 0x0000009000017945 */ /* 0x000fe20003800000 */
[C---:B------:R-:W-:Y:S02]  /*4610*/  ISETP.LT.OR P3, PT, R0.reuse, 0x79, !P1 ;  /* 0x000000790000780c */ /* 0x040fe40004f61670 */
[C---:B------:R-:W-:Y:S01]  /*4620*/  ISETP.LT.OR P1, PT, R0.reuse, 0x7a, !P1 ;  /* 0x0000007a0000780c */ /* 0x040fe20004f21670 */
[----:B------:R2:W-:Y:S01]  /*4630*/  @!P4 STG.E.U8 desc[UR36][R6.64+0x70], R11 ;  /* 0x0000700b0600c986 */ /* 0x0005e2000c101124 */
[----:B------:R-:W-:-:S06]  /*4640*/  ISETP.LT.OR P4, PT, R0, 0x79, !P0 ;  /* 0x000000790000780c */ /* 0x000fcc0004781670 */
[----:B------:R-:W-:Y:S07]  /*4650*/  @P2 BRA `(.L_x_158) ;  /* 0x00000000000c2947 */ /* 0x000fee0003800000 */
[----:B------:R-:W2:Y:S02]  /*4660*/  LDG.E.U8 R99, desc[UR36][R8.64+0x71] ;  /* 0x0000712408637981 */ /* 0x000ea4000c1e1100 */
[----:B--2---:R-:W-:-:S05]  /*4670*/  PRMT R11, R99, 0x8880, RZ ;  /* 0x00008880630b7816 */ /* 0x004fca00000000ff */
[----:B------:R-:W-:-:S07]  /*4680*/  IMAD R14, R11, R90, RZ ;  /* 0x0000005a0b0e7224 */ /* 0x000fce00078e02ff */
.L_x_158:
[----:B------:R-:W-:Y:S05]  /*4690*/  BSYNC B1 ;  /* 0x0000000000017941 */ /* 0x000fea0003800000 */
.L_x_157:
[----:B------:R-:W-:Y:S01]  /*46a0*/  @!P2 IMAD R83, R83, R89, R14 ;  /* 0x000000595353a224 */ /* 0x000fe200078e020e */
[----:B------:R-:W-:Y:S04]  /*46b0*/  BSSY B1, `(.L_x_159) ;  /* 0x0000006000017945 */ /* 0x000fe80003800000 */
[----:B------:R0:W-:Y:S01]  /*46c0*/  @!P2 STG.E.U8 desc[UR36][R6.64+0x71], R83 ;  /* 0x000071530600a986 */ /* 0x0001e2000c101124 */
[----:B------:R-:W-:Y:S05]  /*46d0*/  @P3 BRA `(.L_x_160) ;  /* 0x00000000000c3947 */ /* 0x000fea0003800000 */
[----:B------:R-:W2:Y:S02]  /*46e0*/  LDG.E.U8 R99, desc[UR36][R2.64+0x78] ;  /* 0x0000782402637981 */ /* 0x000ea4000c1e1100 */
[----:B--2---:R-:W-:-:S05]  /*46f0*/  PRMT R11, R99, 0x8880, RZ ;  /* 0x00008880630b7816 */ /* 0x004fca00000000ff */
[----:B------:R-:W-:-:S07]  /*4700*/  IMAD R14, R11, R90, RZ ;  /* 0x0000005a0b0e7224 */ /* 0x000fce00078e02ff */
.L_x_160:
[----:B------:R-:W-:Y:S05]  /*4710*/  BSYNC B1 ;  /* 0x0000000000017941 */ /* 0x000fea0003800000 */
.L_x_159:
[----:B--2---:R-:W-:Y:S01]  /*4720*/  @!P3 IMAD R11, R84, R89, R14 ;  /* 0x00000059540bb224 */ /* 0x004fe200078e020e */
[----:B------:R-:W-:Y:S04]  /*4730*/  BSSY B1, `(.L_x_161) ;  /* 0x0000006000017945 */ /* 0x000fe80003800000 */
[----:B------:R2:W-:Y:S01]  /*4740*/  @!P3 STG.E.U8 desc[UR36][R4.64+0x78], R11 ;  /* 0x0000780b0400b986 */ /* 0x0005e2000c101124 */
[----:B------:R-:W-:Y:S05]  /*4750*/  @P1 BRA `(.L_x_162) ;  /* 0x00000000000c1947 */ /* 0x000fea0003800000 */
[----:B------:R-:W2:Y:S02]  /*4760*/  LDG.E.U8 R99, desc[UR36][R2.64+0x79] ;  /* 0x0000792402637981 */ /* 0x000ea4000c1e1100 */
[----:B--2---:R-:W-:-:S05]  /*4770*/  PRMT R11, R99, 0x8880, RZ ;  /* 0x00008880630b7816 */ /* 0x004fca00000000ff */
[----:B------:R-:W-:-:S07]  /*4780*/  IMAD R14, R11, R90, RZ ;  /* 0x0000005a0b0e7224 */ /* 0x000fce00078e02ff */
.L_x_162:
[----:B------:R-:W-:Y:S05]  /*4790*/  BSYNC B1 ;  /* 0x0000000000017941 */ /* 0x000fea0003800000 */
.L_x_161:
[----:B------:R-:W-:Y:S01]  /*47a0*/  @!P1 IMAD R85, R85, R89, R14 ;  /* 0x0000005955559224 */ /* 0x000fe200078e020e */
[----:B------:R-:W-:Y:S04]  /*47b0*/  BSSY B1, `(.L_x_163) ;  /* 0x0000006000017945 */ /* 0x000fe80003800000 */
[----:B------:R0:W-:Y:S01]  /*47c0*/  @!P1 STG.E.U8 desc[UR36][R4.64+0x79], R85 ;  /* 0x0000795504009986 */ /* 0x0001e2000c101124 */
[----:B------:R-:W-:Y:S05]  /*47d0*/  @P4 BRA `(.L_x_164) ;  /* 0x00000000000c4947 */ /* 0x000fea0003800000 */
[----:B------:R-:W0:Y:S02]  /*47e0*/  LDG.E.U8 R99, desc[UR36][R8.64+0x78] ;  /* 0x0000782408637981 */ /* 0x000e24000c1e1100 */
[----:B0-----:R-:W-:-:S05]  /*47f0*/  PRMT R3, R99, 0x8880, RZ ;  /* 0x0000888063037816 */ /* 0x001fca00000000ff */
[----:B------:R-:W-:-:S07]  /*4800*/  IMAD R14, R3, R90, RZ ;  /* 0x0000005a030e7224 */ /* 0x000fce00078e02ff */
.L_x_164:
[----:B------:R-:W-:Y:S05]  /*4810*/  BSYNC B1 ;  /* 0x0000000000017941 */ /* 0x000fea0003800000 */
.L_x_163:
[----:B0-----:R-:W-:Y:S01]  /*4820*/  @!P4 IMAD R3, R86, R89, R14 ;  /* 0x000000595603c224 */ /* 0x001fe200078e020e */
[----:B------:R-:W-:Y:S01]  /*4830*/  ISETP.LT.OR P0, PT, R0, 0x7a, !P0 ;  /* 0x0000007a0000780c */ /* 0x000fe20004701670 */
[----:B------:R-:W-:Y:S03]  /*4840*/  BSSY B1, `(.L_x_165) ;  /* 0x0000006000017945 */ /* 0x000fe60003800000 */
[----:B------:R0:W-:Y:S09]  /*4850*/  @!P4 STG.E.U8 desc[UR36][R6.64+0x78], R3 ;  /* 0x000078030600c986 */ /* 0x0001f2000c101124 */
[----:B------:R-:W-:Y:S05]  /*4860*/  @P0 BRA `(.L_x_166) ;  /* 0x00000000000c0947 */ /* 0x000fea0003800000 */
[----:B------:R-:W0:Y:S02]  /*4870*/  LDG.E.U8 R99, desc[UR36][R8.64+0x79] ;  /* 0x0000792408637981 */ /* 0x000e24000c1e1100 */
[----:B0-----:R-:W-:-:S05]  /*4880*/  PRMT R3, R99, 0x8880, RZ ;  /* 0x0000888063037816 */ /* 0x001fca00000000ff */
[----:B------:R-:W-:-:S07]  /*4890*/  IMAD R14, R3, R90, RZ ;  /* 0x0000005a030e7224 */ /* 0x000fce00078e02ff */
.L_x_166:
[----:B------:R-:W-:Y:S05]  /*48a0*/  BSYNC B1 ;  /* 0x0000000000017941 */ /* 0x000fea0003800000 */
.L_x_165:
[----:B------:R-:W-:Y:S01]  /*48b0*/  IMAD R87, R87, R89, R14 ;  /* 0x0000005957577224 */ /* 0x000fe200078e020e */
[----:B------:R-:W-:Y:S06]  /*48c0*/  @P0 BRA `(.L_x_167) ;  /* 0x0000000c00100947 */ /* 0x000fec0003800000 */
[----:B------:R0:W-:Y:S01]  /*48d0*/  STG.E.U8 desc[UR36][R6.64+0x79], R87 ;  /* 0x0000795706007986 */ /* 0x0001e2000c101124 */
[----:B------:R-:W-:Y:S05]  /*48e0*/  BRA `(.L_x_167) ;  /* 0x0000000c00087947 */ /* 0x000fea0003800000 */
.L_x_38:
[C---:B------:R-:W-:Y:S02]  /*48f0*/  ISETP.GE.AND P1, PT, R19.reuse, 0x1, PT ;  /* 0x000000011300780c */ /* 0x040fe40003f26270 */
[----:B------:R-:W-:Y:S02]  /*4900*/  ISETP.GE.AND P0, PT, R19, 0x9, PT ;  /* 0x000000091300780c */ /* 0x000fe40003f06270 */
[C---:B------:R-:W-:Y:S02]  /*4910*/  ISETP.LT.OR P3, PT, R0.reuse, 0x1, !P1 ;  /* 0x000000010000780c */ /* 0x040fe40004f61670 */
[C---:B------:R-:W-:Y:S02]  /*4920*/  ISETP.LT.OR P4, PT, R0.reuse, 0x2, !P1 ;  /* 0x000000020000780c */ /* 0x040fe40004f81670 */
[----:B------:R-:W-:-:S09]  /*4930*/  ISETP.LT.OR P2, PT, R0, 0x1, !P0 ;  /* 0x000000010000780c */ /* 0x000fd20004741670 */
[-C--:B------:R-:W-:Y:S02]  /*4940*/  @!P3 IMAD R3, R24, R89.reuse, RZ ;  /* 0x000000591803b224 */ /* 0x080fe400078e02ff */
[-C--:B------:R-:W-:Y:S02]  /*4950*/  @!P4 IMAD R25, R25, R89.reuse, RZ ;  /* 0x000000591919c224 */ /* 0x080fe400078e02ff */
[----:B------:R-:W-:Y:S01]  /*4960*/  @!P2 IMAD R9, R26, R89, RZ ;  /* 0x000000591a09a224 */ /* 0x000fe200078e02ff */
[----:B------:R0:W-:Y:S01]  /*4970*/  @!P3 STG.E.U8 desc[UR36][R4.64], R3 ;  /* 0x000000030400b986 */ /* 0x0001e2000c101124 */
[----:B------:R-:W-:-:S03]  /*4980*/  ISETP.LT.OR P3, PT, R0, 0x2, !P0 ;  /* 0x000000020000780c */ /* 0x000fc60004761670 */
[----:B------:R-:W-:Y:S01]  /*4990*/  @!P4 STG.E.U8 desc[UR36][R4.64+0x1], R25 ;  /* 0x000001190400c986 */ /* 0x000fe2000c101124 */
[----:B------:R-:W-:-:S03]  /*49a0*/  ISETP.LT.OR P4, PT, R0, 0x9, !P1 ;  /* 0x000000090000780c */ /* 0x000fc60004f81670 */
[----:B------:R1:W-:Y:S01]  /*49b0*/  @!P2 STG.E.U8 desc[UR36][R6.64], R9 ;  /* 0x000000090600a986 */ /* 0x0003e2000c101124 */
[----:B------:R-:W-:-:S05]  /*49c0*/  ISETP.LT.OR P2, PT, R0, 0xa, !P1 ;  /* 0x0000000a0000780c */ /* 0x000fca0004f41670 */
[----:B------:R-:W-:-:S04]  /*49d0*/  @!P3 IMAD R27, R27, R89, RZ ;  /* 0x000000591b1bb224 */ /* 0x000fc800078e02ff */
[-C--:B------:R-:W-:Y:S01]  /*49e0*/  @!P4 IMAD R11, R28, R89.reuse, RZ ;  /* 0x000000591c0bc224 */ /* 0x080fe200078e02ff */
[----:B------:R-:W-:Y:S01]  /*49f0*/  @!P3 STG.E.U8 desc[UR36][R6.64+0x1], R27 ;  /* 0x0000011b0600b986 */ /* 0x000fe2000c101124 */
[C---:B------:R-:W-:Y:S02]  /*4a00*/  ISETP.LT.OR P3, PT, R0.reuse, 0x9, !P0 ;  /* 0x000000090000780c */ /* 0x040fe40004761670 */
[----:B------:R-:W-:Y:S01]  /*4a10*/  @!P2 IMAD R29, R29, R89, RZ ;  /* 0x000000591d1da224 */ /* 0x000fe200078e02ff */
[----:B------:R2:W-:Y:S01]  /*4a20*/  @!P4 STG.E.U8 desc[UR36][R4.64+0x8], R11 ;  /* 0x0000080b0400c986 */ /* 0x0005e2000c101124 */
[----:B------:R-:W-:-:S03]  /*4a30*/  ISETP.LT.OR P4, PT, R0, 0xa, !P0 ;  /* 0x0000000a0000780c */ /* 0x000fc60004781670 */
[----:B------:R-:W-:Y:S01]  /*4a40*/  @!P2 STG.E.U8 desc[UR36][R4.64+0x9], R29 ;  /* 0x0000091d0400a986 */ /* 0x000fe2000c101124 */
[----:B------:R-:W-:-:S05]  /*4a50*/  ISETP.LT.OR P2, PT, R0, 0x11, !P1 ;  /* 0x000000110000780c */ /* 0x000fca0004f41670 */
[----:B0-----:R-:W-:-:S04]  /*4a60*/  @!P3 IMAD R3, R30, R89, RZ ;  /* 0x000000591e03b224 */ /* 0x001fc800078e02ff */
[-C--:B------:R-:W-:Y:S01]  /*4a70*/  @!P4 IMAD R31, R31, R89.reuse, RZ ;  /* 0x000000591f1fc224 */ /* 0x080fe200078e02ff */
[----:B------:R0:W-:Y:S01]  /*4a80*/  @!P3 STG.E.U8 desc[UR36][R6.64+0x8], R3 ;  /* 0x000008030600b986 */ /* 0x0001e2000c101124 */
[----:B------:R-:W-:Y:S02]  /*4a90*/  ISETP.LT.OR P3, PT, R0, 0x12, !P1 ;  /* 0x000000120000780c */ /* 0x000fe40004f61670 */
[----:B-1----:R-:W-:Y:S01]  /*4aa0*/  @!P2 IMAD R9, R32, R89, RZ ;  /* 0x000000592009a224 */ /* 0x002fe200078e02ff */
[----:B------:R-:W-:Y:S01]  /*4ab0*/  @!P4 STG.E.U8 desc[UR36][R6.64+0x9], R31 ;  /* 0x0000091f0600c986 */ /* 0x000fe2000c101124 */
[----:B------:R-:W-:-:S03]  /*4ac0*/  ISETP.LT.OR P4, PT, R0, 0x11, !P0 ;  /* 0x000000110000780c */ /* 0x000fc60004781670 */
[----:B------:R1:W-:Y:S01]  /*4ad0*/  @!P2 STG.E.U8 desc[UR36][R4.64+0x10], R9 ;  /* 0x000010090400a986 */ /* 0x0003e2000c101124 */
[----:B------:R-:W-:-:S05]  /*4ae0*/  ISETP.LT.OR P2, PT, R0, 0x12, !P0 ;  /* 0x000000120000780c */ /* 0x000fca0004741670 */
[----:B------:R-:W-:-:S04]  /*4af0*/  @!P3 IMAD R33, R33, R89, RZ ;  /* 0x000000592121b224 */ /* 0x000fc800078e02ff */
[-C--:B--2---:R-:W-:Y:S01]  /*4b00*/  @!P4 IMAD R11, R34, R89.reuse, RZ ;  /* 0x00000059220bc224 */ /* 0x084fe200078e02ff */
        /* <DEDUP_REMOVED lines=144> */
[----:B------:R2:W-:Y:S01]  /*5410*/  @!P3 STG.E.U8 desc[UR36][R4.64+0x71], R81 ;  /* 0x000071510400b986 */ /* 0x0005e2000c101124 */
[C---:B------:R-:W-:Y:S02]  /*5420*/  ISETP.LT.OR P3, PT, R0.reuse, 0x79, !P1 ;  /* 0x000000790000780c */ /* 0x040fe40004f61670 */
[C---:B------:R-:W-:Y:S01]  /*5430*/  ISETP.LT.OR P1, PT, R0.reuse, 0x7a, !P1 ;  /* 0x0000007a0000780c */ /* 0x040fe20004f21670 */
[----:B------:R2:W-:Y:S01]  /*5440*/  @!P4 STG.E.U8 desc[UR36][R6.64+0x70], R11 ;  /* 0x0000700b0600c986 */ /* 0x0005e2000c101124 */
[C---:B------:R-:W-:Y:S01]  /*5450*/  ISETP.LT.OR P4, PT, R0.reuse, 0x79, !P0 ;  /* 0x000000790000780c */ /* 0x040fe20004781670 */
[----:B------:R-:W-:Y:S01]  /*5460*/  @!P2 IMAD R83, R83, R89, RZ ;  /* 0x000000595353a224 */ /* 0x000fe200078e02ff */
[----:B------:R-:W-:-:S04]  /*5470*/  ISETP.LT.OR P0, PT, R0, 0x7a, !P0 ;  /* 0x0000007a0000780c */ /* 0x000fc80004701670 */
[----:B------:R2:W-:Y:S03]  /*5480*/  @!P2 STG.E.U8 desc[UR36][R6.64+0x71], R83 ;  /* 0x000071530600a986 */ /* 0x0005e6000c101124 */
[-C--:B0-----:R-:W-:Y:S02]  /*5490*/  @!P3 IMAD R3, R84, R89.reuse, RZ ;  /* 0x000000595403b224 */ /* 0x081fe400078e02ff */
[-C--:B------:R-:W-:Y:S02]  /*54a0*/  @!P1 IMAD R85, R85, R89.reuse, RZ ;  /* 0x0000005955559224 */ /* 0x080fe400078e02ff */
[-C--:B-1----:R-:W-:Y:S01]  /*54b0*/  @!P4 IMAD R9, R86, R89.reuse, RZ ;  /* 0x000000595609c224 */ /* 0x082fe200078e02ff */
[----:B------:R2:W-:Y:S01]  /*54c0*/  @!P3 STG.E.U8 desc[UR36][R4.64+0x78], R3 ;  /* 0x000078030400b986 */ /* 0x0005e2000c101124 */
[----:B------:R-:W-:-:S03]  /*54d0*/  @!P0 IMAD R87, R87, R89, RZ ;  /* 0x0000005957578224 */ /* 0x000fc600078e02ff */
[----:B------:R2:W-:Y:S04]  /*54e0*/  @!P1 STG.E.U8 desc[UR36][R4.64+0x79], R85 ;  /* 0x0000795504009986 */ /* 0x0005e8000c101124 */
[----:B------:R2:W-:Y:S04]  /*54f0*/  @!P4 STG.E.U8 desc[UR36][R6.64+0x78], R9 ;  /* 0x000078090600c986 */ /* 0x0005e8000c101124 */
[----:B------:R2:W-:Y:S02]  /*5500*/  @!P0 STG.E.U8 desc[UR36][R6.64+0x79], R87 ;  /* 0x0000795706008986 */ /* 0x0005e4000c101124 */
.L_x_167:
[----:B------:R-:W-:Y:S05]  /*5510*/  BSYNC B0 ;  /* 0x0000000000007941 */ /* 0x000fea0003800000 */
.L_x_37:
[----:B0-2---:R-:W2:Y:S01]  /*5520*/  LDL.64 R2, [R1] ;  /* 0x0000000001027983 */ /* 0x005ea20000100a00 */
[----:B------:R-:W-:Y:S01]  /*5530*/  ULDC.64 UR4, c[0x0][0x650] ;  /* 0x0001940000047ab9 */ /* 0x000fe20000000a00 */
[----:B------:R0:W-:Y:S01]  /*5540*/  SYNCS.ARRIVE.TRANS64.A1T0 RZ, [R97+UR47], RZ ;  /* 0x000000ff61ff79a7 */ /* 0x0001e2000810002f */
[----:B------:R-:W-:Y:S01]  /*5550*/  PRMT R0, RZ, 0x7610, R0 ;  /* 0x00007610ff007816 */ /* 0x000fe20000000000 */
[----:B------:R-:W-:Y:S02]  /*5560*/  IMAD.MOV.U32 R19, RZ, RZ, -0x1 ;  /* 0xffffffffff137424 */ /* 0x000fe400078e00ff */
[----:B------:R-:W-:Y:S01]  /*5570*/  IMAD.MOV.U32 R22, RZ, RZ, -0x1 ;  /* 0xffffffffff167424 */ /* 0x000fe200078e00ff */
[----:B--2---:R-:W-:-:S04]  /*5580*/  LEA R18, P0, R2, R18, 0x1 ;  /* 0x0000001202127211 */ /* 0x004fc800078008ff */
[----:B------:R-:W-:Y:S01]  /*5590*/  LEA.HI.X R17, R2, R17, R23, 0x1, P0 ;  /* 0x0000001102117211 */ /* 0x000fe200000f0c17 */
[----:B------:R-:W-:Y:S01]  /*55a0*/  IMAD.MOV.U32 R2, RZ, RZ, -0x1 ;  /* 0xffffffffff027424 */ /* 0x000fe200078e00ff */
[----:B------:R-:W-:-:S04]  /*55b0*/  ISETP.GE.U32.AND P0, PT, R18, UR4, PT ;  /* 0x0000000412007c0c */ /* 0x000fc8000bf06070 */
[----:B------:R-:W-:-:S13]  /*55c0*/  ISETP.GE.U32.AND.EX P0, PT, R17, UR5, PT, P0 ;  /* 0x0000000511007c0c */ /* 0x000fda000bf06100 */
[----:B0-----:R-:W-:Y:S05]  /*55d0*/  @P0 BRA `(.L_x_168) ;  /* 0x0000000400700947 */ /* 0x001fea0003800000 */
[----:B------:R-:W0:Y:S01]  /*55e0*/  S2R R10, SR_CTAID.X ;  /* 0x00000000000a7919 */ /* 0x000e220000002500 */
[----:B------:R-:W2:Y:S01]  /*55f0*/  LDC.64 R8, c[0x0][0x628] ;  /* 0x00018a00ff087b82 */ /* 0x000ea20000000a00 */
[----:B------:R-:W-:Y:S01]  /*5600*/  ULDC UR4, c[0x0][0x150] ;  /* 0x0000540000047ab9 */ /* 0x000fe20000000800 */
[----:B---3--:R-:W-:Y:S01]  /*5610*/  IMAD.MOV.U32 R6, RZ, RZ, R18 ;  /* 0x000000ffff067224 */ /* 0x008fe200078e0012 */
[----:B------:R-:W3:Y:S01]  /*5620*/  S2R R20, SR_CTAID.Y ;  /* 0x0000000000147919 */ /* 0x000ee20000002600 */
[----:B------:R-:W-:-:S04]  /*5630*/  IMAD.MOV.U32 R7, RZ, RZ, R17 ;  /* 0x000000ffff077224 */ /* 0x000fc800078e0011 */
[----:B------:R-:W1:Y:S08]  /*5640*/  LDC R15, c[0x0][0x144] ;  /* 0x00005100ff0f7b82 */ /* 0x000e700000000800 */
[----:B------:R-:W1:Y:S08]  /*5650*/  LDC R0, c[0x0][0x630] ;  /* 0x00018c00ff007b82 */ /* 0x000e700000000800 */
[----:B------:R-:W1:Y:S01]  /*5660*/  LDC.64 R12, c[0x0][0x620] ;  /* 0x00018800ff0c7b82 */ /* 0x000e620000000a00 */
[----:B--2---:R-:W-:-:S04]  /*5670*/  ISETP.NE.U32.AND P0, PT, R8, RZ, PT ;  /* 0x000000ff0800720c */ /* 0x004fc80003f05070 */
[----:B------:R-:W-:Y:S02]  /*5680*/  ISETP.NE.AND.EX P0, PT, R9, RZ, PT, P0 ;  /* 0x000000ff0900720c */ /* 0x000fe40003f05300 */
[----:B0-----:R-:W-:-:S05]  /*5690*/  I2FP.F32.U32 R2, R10 ;  /* 0x0000000a00027245 */ /* 0x001fca0000201000 */
[----:B------:R-:W-:-:S04]  /*56a0*/  FMUL R2, R2, UR4 ;  /* 0x0000000402027c20 */ /* 0x000fc80008400000 */
[----:B------:R0:W2:Y:S02]  /*56b0*/  F2I.U32.TRUNC.NTZ R14, R2 ;  /* 0x00000002000e7305 */ /* 0x0000a4000020f000 */
[----:B---3--:R-:W-:Y:S05]  /*56c0*/  @!P0 BRA `(.L_x_169) ;  /* 0x0000000000288947 */ /* 0x008fea0003800000 */
[----:B------:R-:W3:Y:S02]  /*56d0*/  LDC R3, c[0x0][0x634] ;  /* 0x00018d00ff037b82 */ /* 0x000ee40000000800 */
[----:B---3--:R-:W-:-:S05]  /*56e0*/  IADD3 R7, P0, R18, R3, RZ ;  /* 0x0000000312077210 */ /* 0x008fca0007f1e0ff */
[----:B------:R-:W-:-:S04]  /*56f0*/  IMAD.X R11, RZ, RZ, R17, P0 ;  /* 0x000000ffff0b7224 */ /* 0x000fc800000e0611 */
[----:B0-----:R-:W-:-:S04]  /*5700*/  IMAD.WIDE.U32 R2, R11, R8, RZ ;  /* 0x000000080b027225 */ /* 0x001fc800078e00ff */
[----:B-1--4-:R-:W-:-:S04]  /*5710*/  IMAD.WIDE.U32 R4, P0, R7, R9, R2 ;  /* 0x0000000907047225 */ /* 0x012fc80007800002 */
[----:B------:R-:W-:-:S04]  /*5720*/  IMAD.WIDE.U32 R2, R7, R8, RZ ;  /* 0x0000000807027225 */ /* 0x000fc800078e00ff */
[----:B------:R-:W-:Y:S01]  /*5730*/  IMAD.X R7, RZ, RZ, RZ, P0 ;  /* 0x000000ffff077224 */ /* 0x000fe200000e06ff */
[----:B------:R-:W-:Y:S01]  /*5740*/  IADD3 RZ, P0, R3, R4, RZ ;  /* 0x0000000403ff7210 */ /* 0x000fe20007f1e0ff */
[----:B------:R-:W-:-:S04]  /*5750*/  IMAD.MOV.U32 R6, RZ, RZ, R5 ;  /* 0x000000ffff067224 */ /* 0x000fc800078e0005 */
[----:B------:R-:W-:-:S08]  /*5760*/  IMAD.WIDE.U32.X R6, R11, R9, R6, P0 ;  /* 0x000000090b067225 */ /* 0x000fd000000e0406 */
.L_x_169:
[----:B------:R-:W3:Y:S01]  /*5770*/  LDC.64 R26, c[0x0][0x640] ;  /* 0x00019000ff1a7b82 */ /* 0x000ee20000000a00 */
[-C--:B-1----:R-:W-:Y:S01]  /*5780*/  SHF.R.U64 R11, R6, R0.reuse, R7 ;  /* 0x00000000060b7219 */ /* 0x082fe20000001207 */
[----:B------:R-:W-:Y:S01]  /*5790*/  IMAD.MOV.U32 R19, RZ, RZ, R17 ;  /* 0x000000ffff137224 */ /* 0x000fe200078e0011 */
[----:B------:R-:W-:Y:S01]  /*57a0*/  SHF.R.U32.HI R0, RZ, R0, R7 ;  /* 0x00000000ff007219 */ /* 0x000fe20000011607 */
[----:B--2---:R-:W-:Y:S01]  /*57b0*/  IMAD.MOV R14, RZ, RZ, -R14 ;  /* 0x000000ffff0e7224 */ /* 0x004fe200078e0a0e */
[----:B----4-:R-:W-:Y:S01]  /*57c0*/  IADD3 R5, P0, RZ, -R11, RZ ;  /* 0x8000000bff057210 */ /* 0x010fe20007f1e0ff */
[----:B------:R-:W-:Y:S01]  /*57d0*/  ULDC UR4, c[0x0][0x154] ;  /* 0x0000550000047ab9 */ /* 0x000fe20000000800 */
[----:B------:R-:W-:Y:S01]  /*57e0*/  IMAD.MOV.U32 R7, RZ, RZ, 0x1 ;  /* 0x00000001ff077424 */ /* 0x000fe200078e00ff */
[----:B------:R-:W1:Y:S01]  /*57f0*/  LDC R4, c[0x0][0x618] ;  /* 0x00018600ff047b82 */ /* 0x000e620000000800 */
[----:B------:R-:W-:Y:S02]  /*5800*/  IMAD R22, R15, R14, R10 ;  /* 0x0000000e0f167224 */ /* 0x000fe400078e020a */
[----:B------:R-:W-:-:S04]  /*5810*/  IMAD.X R3, RZ, RZ, ~R0, P0 ;  /* 0x000000ffff037224 */ /* 0x000fc800000e0e00 */
[-C--:B------:R-:W-:Y:S01]  /*5820*/  IMAD R0, R3, R12.reuse, RZ ;  /* 0x0000000c03007224 */ /* 0x080fe200078e02ff */
[----:B------:R-:W2:Y:S01]  /*5830*/  LDC R6, c[0x0][0x608] ;  /* 0x00018200ff067b82 */ /* 0x000ea20000000800 */
[----:B0-----:R-:W-:-:S04]  /*5840*/  IMAD.WIDE.U32 R2, R5, R12, R18 ;  /* 0x0000000c05027225 */ /* 0x001fc800078e0012 */
[----:B------:R-:W-:Y:S01]  /*5850*/  IMAD R5, R5, R13, R0 ;  /* 0x0000000d05057224 */ /* 0x000fe200078e0200 */
[----:B------:R-:W-:Y:S02]  /*5860*/  I2FP.F32.U32 R0, R20 ;  /* 0x0000001400007245 */ /* 0x000fe40000201000 */
[----:B------:R-:W0:Y:S01]  /*5870*/  LDC R24, c[0x0][0x658] ;  /* 0x00019600ff187b82 */ /* 0x000e220000000800 */
[----:B------:R-:W-:Y:S01]  /*5880*/  IMAD.IADD R3, R3, 0x1, R5 ;  /* 0x0000000103037824 */ /* 0x000fe200078e0205 */
[----:B---3--:R-:W-:Y:S01]  /*5890*/  ISETP.NE.U32.AND P0, PT, R26, RZ, PT ;  /* 0x000000ff1a00720c */ /* 0x008fe20003f05070 */
[----:B------:R-:W-:Y:S01]  /*58a0*/  FMUL R0, R0, UR4 ;  /* 0x0000000400007c20 */ /* 0x000fe20008400000 */
[----:B------:R-:W-:Y:S02]  /*58b0*/  IMAD.MOV.U32 R5, RZ, RZ, -0x1 ;  /* 0xffffffffff057424 */ /* 0x000fe400078e00ff */
[----:B------:R-:W-:Y:S01]  /*58c0*/  ISETP.NE.AND.EX P0, PT, R27, RZ, PT, P0 ;  /* 0x000000ff1b00720c */ /* 0x000fe20003f05300 */
[----:B------:R3:W4:Y:S01]  /*58d0*/  F2I.U32.TRUNC.NTZ R12, R0 ;  /* 0x00000000000c7305 */ /* 0x000722000020f000 */
[----:B------:R-:W3:Y:S01]  /*58e0*/  LDC R15, c[0x0][0x148] ;  /* 0x00005200ff0f7b82 */ /* 0x000ee20000000800 */
[----:B-1----:R-:W-:-:S02]  /*58f0*/  SHF.R.U64 R10, R2, R4, R3 ;  /* 0x00000004020a7219 */ /* 0x002fc40000001203 */
[----:B------:R-:W-:-:S05]  /*5900*/  SHF.R.U32.HI R3, RZ, R4, R3 ;  /* 0x00000004ff037219 */ /* 0x000fca0000011603 */
[----:B------:R-:W1:Y:S01]  /*5910*/  LDC R14, c[0x0][0x600] ;  /* 0x00018000ff0e7b82 */ /* 0x000e620000000800 */
[-CC-:B--2---:R-:W-:Y:S02]  /*5920*/  SHF.R.U64 R8, R10, R6.reuse, R3.reuse ;  /* 0x000000060a087219 */ /* 0x184fe40000001203 */
[----:B------:R-:W-:-:S05]  /*5930*/  SHF.R.U32.HI R3, RZ, R6, R3 ;  /* 0x00000006ff037219 */ /* 0x000fca0000011603 */
[----:B------:R-:W2:Y:S01]  /*5940*/  LDC R21, c[0x0][0x648] ;  /* 0x00019200ff157b82 */ /* 0x000ea20000000800 */
[-CC-:B0-----:R-:W-:Y:S02]  /*5950*/  SHF.R.U64 R13, R8, R24.reuse, R3.reuse ;  /* 0x00000018080d7219 */ /* 0x181fe40000001203 */
[-C--:B------:R-:W-:Y:S02]  /*5960*/  SHF.L.U32 R5, R5, R24.reuse, RZ ;  /* 0x0000001805057219 */ /* 0x080fe400000006ff */
[-C--:B------:R-:W-:Y:S01]  /*5970*/  SHF.R.U32.HI R3, RZ, R24.reuse, R3 ;  /* 0x00000018ff037219 */ /* 0x080fe20000011603 */
[----:B------:R-:W-:Y:S01]  /*5980*/  IMAD.MOV.U32 R2, RZ, RZ, R13 ;  /* 0x000000ffff027224 */ /* 0x000fe200078e000d */
[----:B------:R-:W-:Y:S01]  /*5990*/  SHF.L.U32 R24, R7, R24, RZ ;  /* 0x0000001807187219 */ /* 0x000fe200000006ff */
[----:B------:R-:W0:Y:S01]  /*59a0*/  LDC R25, c[0x0][0x638] ;  /* 0x00018e00ff197b82 */ /* 0x000e220000000800 */
[----:B------:R-:W-:-:S07]  /*59b0*/  LOP3.LUT R19, RZ, R5, RZ, 0x33, !PT ;  /* 0x00000005ff137212 */ /* 0x000fce00078e33ff */
[----:B------:R-:W0:Y:S01]  /*59c0*/  LDC R28, c[0x0][0x610] ;  /* 0x00018400ff1c7b82 */ /* 0x000e220000000800 */
[----:B----4-:R-:W-:Y:S05]  /*59d0*/  @!P0 BRA `(.L_x_170) ;  /* 0x0000000000288947 */ /* 0x010fea0003800000 */
[----:B---3--:R-:W3:Y:S02]  /*59e0*/  LDC R0, c[0x0][0x64c] ;  /* 0x00019300ff007b82 */ /* 0x008ee40000000800 */
        /* <DEDUP_REMOVED lines=9> */
.L_x_170:
[----:B------:R-:W4:Y:S01]  /*5a80*/  LDC R4, c[0x0][0x65c] ;  /* 0x00019700ff047b82 */ /* 0x000f220000000800 */
[----:B--23--:R-:W-:Y:S01]  /*5a90*/  SHF.R.U64 R0, R2, R21, R3 ;  /* 0x0000001502007219 */ /* 0x00cfe20000001203 */
[----:B-1----:R-:W-:Y:S01]  /*5aa0*/  VIADD R3, R14, 0xffffffff ;  /* 0xffffffff0e037836 */ /* 0x002fe20000000000 */
[----:B------:R-:W-:Y:S01]  /*5ab0*/  LOP3.LUT R19, R8, R19, RZ, 0xc0, !PT ;  /* 0x0000001308137212 */ /* 0x000fe200078ec0ff */
[----:B------:R-:W-:Y:S02]  /*5ac0*/  IMAD.MOV R12, RZ, RZ, -R12 ;  /* 0x000000ffff0c7224 */ /* 0x000fe400078e0a0c */
[----:B------:R-:W-:Y:S01]  /*5ad0*/  IMAD.MOV R2, RZ, RZ, -R0 ;  /* 0x000000ffff027224 */ /* 0x000fe200078e0a00 */
[----:B------:R-:W-:Y:S01]  /*5ae0*/  LOP3.LUT R3, R10, R3, RZ, 0xc0, !PT ;  /* 0x000000030a037212 */ /* 0x000fe200078ec0ff */
[----:B------:R-:W-:Y:S02]  /*5af0*/  IMAD R19, R24, R0, R19 ;  /* 0x0000000018137224 */ /* 0x000fe400078e0213 */
[----:B0-----:R-:W-:-:S04]  /*5b00*/  IMAD R0, R2, R25, R13 ;  /* 0x0000001902007224 */ /* 0x001fc800078e020d */
[----:B------:R-:W-:Y:S01]  /*5b10*/  IMAD R2, R0, R14, R3 ;  /* 0x0000000e00027224 */ /* 0x000fe200078e0203 */
[----:B----4-:R-:W-:Y:S01]  /*5b20*/  ISETP.NE.AND P0, PT, R4, 0x1, PT ;  /* 0x000000010400780c */ /* 0x010fe20003f05270 */
[----:B------:R-:W-:-:S05]  /*5b30*/  IMAD.MOV.U32 R4, RZ, RZ, 0x1 ;  /* 0x00000001ff047424 */ /* 0x000fca00078e00ff */
[----:B------:R-:W-:-:S07]  /*5b40*/  PRMT R0, R4, 0x7610, R0 ;  /* 0x0000761004007816 */ /* 0x000fce0000000000 */
[----:B------:R-:W-:-:S04]  /*5b50*/  @P0 IMAD R22, R15, R12, R20 ;  /* 0x0000000c0f160224 */ /* 0x000fc800078e0214 */
[----:B------:R-:W-:-:S05]  /*5b60*/  IMAD R19, R19, R28, R22 ;  /* 0x0000001c13137224 */ /* 0x000fca00078e0216 */
[----:B------:R-:W-:Y:S02]  /*5b70*/  SEL R22, R2, R19, !P0 ;  /* 0x0000001302167207 */ /* 0x000fe40004000000 */
[----:B------:R-:W-:Y:S01]  /*5b80*/  SEL R19, R19, R2, !P0 ;  /* 0x0000000213137207 */ /* 0x000fe20004000000 */
[----:B------:R-:W-:-:S07]  /*5b90*/  IMAD.MOV.U32 R2, RZ, RZ, R11 ;  /* 0x000000ffff027224 */ /* 0x000fce00078e000b */
.L_x_168:
[----:B------:R-:W-:Y:S02]  /*5ba0*/  LOP3.LUT P0, RZ, R0, 0xff, RZ, 0xc0, !PT ;  /* 0x000000ff00ff7812 */ /* 0x000fe4000780c0ff */
[----:B------:R-:W-:-:S11]  /*5bb0*/  LOP3.LUT R101, R101, 0x1, RZ, 0x3c, !PT ;  /* 0x0000000165657812 */ /* 0x000fd600078e3cff */
[----:B------:R-:W-:Y:S05]  /*5bc0*/  @P0 BRA `(.L_x_171) ;  /* 0xffffffbc002c0947 */ /* 0x000fea000383ffff */
[----:B------:R-:W-:Y:S05]  /*5bd0*/  EXIT ;  /* 0x000000000000794d */ /* 0x000fea0003800000 */
.L_x_18:
[----:B------:R-:W-:-:S08]  /*5be0*/  ISETP.NE.AND P0, PT, R5, RZ, PT ;  /* 0x000000ff0500720c */ /* 0x000fd00003f05270 */
[----:B0-2---:R-:W0:-:S00]  /*5bf0*/  USETMAXREG.DEALLOC.CTAPOOL 0x28 ;  /* 0x00000028000079c8 */ /* 0x005e0000080e0500 */
[----:B------:R-:W-:Y:S05]  /*5c00*/  @P0 EXIT ;  /* 0x000000000000094d */ /* 0x000fea0003800000 */
[----:B0-----:R-:W-:Y:S01]  /*5c10*/  LOP3.LUT P0, RZ, R8, 0xff, RZ, 0xc0, !PT ;  /* 0x000000ff08ff7812 */ /* 0x001fe2000780c0ff */
[----:B------:R-:W-:Y:S02]  /*5c20*/  IMAD.MOV.U32 R0, RZ, RZ, 0x1 ;  /* 0x00000001ff007424 */ /* 0x000fe400078e00ff */
[----:B------:R-:W-:-:S10]  /*5c30*/  IMAD.MOV.U32 R9, RZ, RZ, RZ ;  /* 0x000000ffff097224 */ /* 0x000fd400078e00ff */
[----:B------:R-:W-:Y:S05]  /*5c40*/  @!P0 BRA `(.L_x_172) ;  /* 0x0000000c003c8947 */ /* 0x000fea0003800000 */
[----:B------:R-:W0:Y:S01]  /*5c50*/  S2UR UR8, SR_CgaCtaId ;  /* 0x00000000000879c3 */ /* 0x000e220000008800 */
[----:B------:R-:W-:Y:S01]  /*5c60*/  LOP3.LUT P0, RZ, R4, 0x1f, RZ, 0xc0, !PT ;  /* 0x0000001f04ff7812 */ /* 0x000fe2000780c0ff */
[----:B------:R-:W-:Y:S01]  /*5c70*/  ULDC UR5, c[0x0][0x658] ;  /* 0x0001960000057ab9 */ /* 0x000fe20000000800 */
[----:B------:R-:W-:Y:S01]  /*5c80*/  UMOV UR6, 0xffffffff ;  /* 0xffffffff00067882 */ /* 0x000fe20000000000 */
[----:B------:R-:W-:Y:S01]  /*5c90*/  BSSY B0, `(.L_x_172) ;  /* 0x00000ca000007945 */ /* 0x000fe20003800000 */
[----:B------:R-:W-:Y:S01]  /*5ca0*/  USHF.L.U32 UR6, UR6, UR5, URZ ;  /* 0x0000000506067299 */ /* 0x000fe2000800063f */
[C---:B------:R-:W-:Y:S01]  /*5cb0*/  ISETP.NE.AND P2, PT, R3.reuse, RZ, PT ;  /* 0x000000ff0300720c */ /* 0x040fe20003f45270 */
[----:B------:R-:W-:Y:S01]  /*5cc0*/  IMAD.MOV.U32 R10, RZ, RZ, 0x1 ;  /* 0x00000001ff0a7424 */ /* 0x000fe200078e00ff */
[----:B------:R-:W-:Y:S01]  /*5cd0*/  ISETP.NE.OR P0, PT, R3, RZ, !P0 ;  /* 0x000000ff0300720c */ /* 0x000fe20004705670 */
[----:B------:R-:W-:Y:S01]  /*5ce0*/  IMAD.MOV.U32 R0, RZ, RZ, 0x1 ;  /* 0x00000001ff007424 */ /* 0x000fe200078e00ff */
[----:B------:R-:W-:Y:S01]  /*5cf0*/  LOP3.LUT R6, R16, 0x2, RZ, 0xfc, !PT ;  /* 0x0000000210067812 */ /* 0x000fe200078efcff */
[----:B------:R-:W-:Y:S01]  /*5d00*/  IMAD.MOV.U32 R9, RZ, RZ, RZ ;  /* 0x000000ffff097224 */ /* 0x000fe200078e00ff */
[----:B------:R-:W-:Y:S01]  /*5d10*/  ULDC UR4, c[0x0][0x600] ;  /* 0x0001800000047ab9 */ /* 0x000fe20000000800 */
[----:B------:R-:W-:Y:S01]  /*5d20*/  UMOV UR7, 0x1 ;  /* 0x0000000100077882 */ /* 0x000fe20000000000 */
[----:B------:R-:W-:-:S02]  /*5d30*/  UIADD3 UR22, UR40, 0x1, URZ ;  /* 0x0000000128167890 */ /* 0x000fc4000fffe03f */
[----:B------:R-:W-:Y:S02]  /*5d40*/  UIADD3 UR14, UR4, -0x1, URZ ;  /* 0xffffffff040e7890 */ /* 0x000fe4000fffe03f */
[----:B------:R-:W-:Y:S02]  /*5d50*/  USHF.L.U32 UR16, UR7, UR5, URZ ;  /* 0x0000000507107299 */ /* 0x000fe4000800063f */
[----:B------:R-:W-:Y:S01]  /*5d60*/  ULOP3.LUT UR15, URZ, UR6, URZ, 0x33, !UPT ;  /* 0x000000063f0f7292 */ /* 0x000fe2000f8e333f */
[----:B------:R-:W-:Y:S01]  /*5d70*/  ULDC.64 UR20, c[0x0][0x198] ;  /* 0x0000660000147ab9 */ /* 0x000fe20000000a00 */
[----:B0-----:R-:W-:-:S05]  /*5d80*/  IMAD.U32 R7, RZ, RZ, UR8 ;  /* 0x00000008ff077e24 */ /* 0x001fca000f8e00ff */
[----:B------:R-:W-:-:S07]  /*5d90*/  LEA R8, R7, 0x200, 0xb ;  /* 0x0000020007087811 */ /* 0x000fce00078e58ff */
.L_x_184:
[----:B------:R-:W-:-:S03]  /*5da0*/  UMOV UR4, 0xffffffff ;  /* 0xffffffff00047882 */ /* 0x000fc60000000000 */
[----:B------:R-:W-:Y:S05]  /*5db0*/  BRA.DIV UR4, `(.L_x_173) ;  /* 0x0000001604ec7947 */ /* 0x000fea000b800000 */
[----:B------:R-:W-:-:S13]  /*5dc0*/  ELECT P6, URZ, PT ;  /* 0x00000000003f782f */ /* 0x000fda00038c0000 */
.L_x_211:
[----:B------:R-:W0:Y:S01]  /*5dd0*/  LDC R3, c[0x0][0x28c] ;  /* 0x0000a300ff037b82 */ /* 0x000e220000000800 */
[----:B------:R-:W-:Y:S01]  /*5de0*/  BSSY B1, `(.L_x_174) ;  /* 0x000003b000017945 */ /* 0x000fe20003800000 */
[----:B0-----:R-:W-:-:S13]  /*5df0*/  ISETP.LT.OR P6, PT, R3, 0x1, !P6 ;  /* 0x000000010300780c */ /* 0x001fda00077c1670 */
[----:B------:R-:W-:Y:S05]  /*5e00*/  @P6 BRA `(.L_x_175) ;  /* 0x0000000000e06947 */ /* 0x000fea0003800000 */
[----:B------:R-:W-:Y:S02]  /*5e10*/  IMAD R7, R19, 0x2, R7 ;  /* 0x0000000213077824 */ /* 0x000fe400078e0207 */
[----:B------:R-:W-:Y:S02]  /*5e20*/  IMAD.SHL.U32 R22, R22, 0x80, RZ ;  /* 0x0000008016167824 */ /* 0x000fe400078e00ff */
[----:B------:R-:W-:Y:S02]  /*5e30*/  IMAD.MOV.U32 R15, RZ, RZ, RZ ;  /* 0x000000ffff0f7224 */ /* 0x000fe400078e00ff */
[----:B------:R-:W-:Y:S02]  /*5e40*/  IMAD.U32 R19, RZ, RZ, UR22 ;  /* 0x00000016ff137e24 */ /* 0x000fe4000f8e00ff */
[----:B------:R-:W-:Y:S02]  /*5e50*/  IMAD.MOV.U32 R3, RZ, RZ, R0 ;  /* 0x000000ffff037224 */ /* 0x000fe400078e0000 */
[----:B------:R-:W-:-:S02]  /*5e60*/  IMAD.MOV.U32 R5, RZ, RZ, R9 ;  /* 0x000000ffff057224 */ /* 0x000fc400078e0009 */
[----:B------:R-:W-:-:S07]  /*5e70*/  IMAD.SHL.U32 R12, R7, 0x20, RZ ;  /* 0x00000020070c7824 */ /* 0x000fce00078e00ff */
.L_x_179:
[----:B------:R-:W0:Y:S01]  /*5e80*/  S2UR UR4, SR_CgaCtaId ;  /* 0x00000000000479c3 */ /* 0x000e220000008800 */
[----:B------:R-:W-:-:S07]  /*5e90*/  MOV R4, 0x400 ;  /* 0x0000040000047802 */ /* 0x000fce0000000f00 */
[----:B------:R-:W1:Y:S01]  /*5ea0*/  @!P2 LDC R11, c[0x0][0x500] ;  /* 0x00014000ff0bab82 */ /* 0x000e620000000800 */
[----:B0-----:R-:W-:-:S05]  /*5eb0*/  IMAD.U32 R7, RZ, RZ, UR4 ;  /* 0x00000004ff077e24 */ /* 0x001fca000f8e00ff */
[----:B------:R-:W-:Y:S02]  /*5ec0*/  LEA R14, R7, R4, 0x18 ;  /* 0x00000004070e7211 */ /* 0x000fe400078ec0ff */
[----:B------:R-:W-:-:S03]  /*5ed0*/  SHF.L.U32 R4, R3, 0x1f, RZ ;  /* 0x0000001f03047819 */ /* 0x000fc600000006ff */
[----:B------:R-:W-:-:S04]  /*5ee0*/  IMAD R13, R5, 0x8, R14 ;  /* 0x00000008050d7824 */ /* 0x000fc800078e020e */
[----:B------:R-:W0:Y:S02]  /*5ef0*/  SYNCS.PHASECHK.TRANS64.TRYWAIT P1, [R13+URZ+0x90], R4 ;  /* 0x000090040d0075a7 */ /* 0x000e24000802017f */
[----:B01----:R-:W-:Y:S05]  /*5f00*/  @!P1 BRA `(.L_x_176) ;  /* 0x0000001400b89947 */ /* 0x003fea0003800000 */
.L_x_212:
[----:B0-----:R-:W-:Y:S01]  /*5f10*/  PRMT R4, R6, 0x9910, RZ ;  /* 0x0000991006047816 */ /* 0x001fe200000000ff */
[----:B------:R0:W-:Y:S03]  /*5f20*/  @!P2 SYNCS.ARRIVE.TRANS64 RZ, [R13+URZ], R11 ;  /* 0x0000000b0dffa9a7 */ /* 0x0001e6000800003f */
[----:B------:R-:W-:-:S13]  /*5f30*/  ISETP.NE.AND P1, PT, R4, 0x2, PT ;  /* 0x000000020400780c */ /* 0x000fda0003f25270 */
[----:B0-----:R-:W-:Y:S05]  /*5f40*/  @P1 BRA `(.L_x_177) ;  /* 0x0000000000041947 */ /* 0x001fea0003800000 */
[----:B------:R-:W-:Y:S01]  /*5f50*/  BPT.TRAP 0x1 ;  /* 0x000000040000795c */ /* 0x000fe20000300000 */
.L_x_177:
[----:B------:R-:W-:Y:S05]  /*5f60*/  @P0 BRA `(.L_x_178) ;  /* 0x0000000000040947 */ /* 0x000fea0003800000 */
[----:B------:R-:W-:Y:S01]  /*5f70*/  BPT.TRAP 0x1 ;  /* 0x000000040000795c */ /* 0x000fe20000300000 */
.L_x_178:
[C---:B------:R-:W-:Y:S01]  /*5f80*/  IMAD R4, R5.reuse, 0x1000, R8 ;  /* 0x0000100005047824 */ /* 0x040fe200078e0208 */
[----:B------:R-:W-:Y:S01]  /*5f90*/  R2UR UR8, R14 ;  /* 0x000000000e0872ca */ /* 0x000fe200000e0000 */
[----:B------:R-:W-:Y:S01]  /*5fa0*/  IMAD R14, R5, 0x2000, R14 ;  /* 0x00002000050e7824 */ /* 0x000fe200078e020e */
[----:B------:R-:W-:Y:S01]  /*5fb0*/  R2UR UR17, R12 ;  /* 0x000000000c1172ca */ /* 0x000fe200000e0000 */
[----:B------:R-:W-:Y:S01]  /*5fc0*/  VIADD R19, R19, 0xffffffff ;  /* 0xffffffff13137836 */ /* 0x000fe20000000000 */
[----:B------:R-:W-:Y:S01]  /*5fd0*/  R2UR UR5, R4 ;  /* 0x00000000040572ca */ /* 0x000fe200000e0000 */
[----:B------:R-:W-:Y:S01]  /*5fe0*/  UIADD3 UR4, UP0, UR20, 0xf0, URZ ;  /* 0x000000f014047890 */ /* 0x000fe2000ff1e03f */
[----:B------:R-:W-:Y:S01]  /*5ff0*/  R2UR UR11, R14 ;  /* 0x000000000e0b72ca */ /* 0x000fe200000e0000 */
[----:B------:R-:W-:Y:S01]  /*6000*/  UIADD3 UR24, UP1, UR20, 0x1f0, URZ ;  /* 0x000001f014187890 */ /* 0x000fe2000ff3e03f */
[----:B------:R-:W-:Y:S01]  /*6010*/  R2UR UR9, R13 ;  /* 0x000000000d0972ca */ /* 0x000fe200000e0000 */
[----:B------:R-:W-:Y:S01]  /*6020*/  VIADD R5, R5, 0x1 ;  /* 0x0000000105057836 */ /* 0x000fe20000000000 */
[----:B------:R-:W-:Y:S01]  /*6030*/  R2UR UR10, R15 ;  /* 0x000000000f0a72ca */ /* 0x000fe200000e0000 */
[----:B------:R-:W-:Y:S01]  /*6040*/  UIADD3.X UR25, URZ, UR21, URZ, UP1, !UPT ;  /* 0x000000153f197290 */ /* 0x000fe20008ffe43f */
[----:B------:R-:W-:Y:S01]  /*6050*/  R2UR UR12, R2 ;  /* 0x00000000020c72ca */ /* 0x000fe200000e0000 */
[----:B------:R-:W-:Y:S01]  /*6060*/  UMOV UR19, 0x30000 ;  /* 0x0003000000137882 */ /* 0x000fe20000000000 */
[----:B------:R-:W-:Y:S01]  /*6070*/  R2UR UR18, R22 ;  /* 0x00000000161272ca */ /* 0x000fe200000e0000 */
[----:B------:R-:W-:Y:S01]  /*6080*/  UMOV UR6, 0x0 ;  /* 0x0000000000067882 */ /* 0x000fe20000000000 */
[----:B------:R-:W-:Y:S01]  /*6090*/  ISETP.GT.AND P3, PT, R19, 0x1, PT ;  /* 0x000000011300780c */ /* 0x000fe20003f64270 */
[----:B------:R-:W-:Y:S01]  /*60a0*/  UIADD3 UR8, UR8, UR5, URZ ;  /* 0x0000000508087290 */ /* 0x000fe2000fffe03f */
[----:B------:R-:W-:Y:S01]  /*60b0*/  ISETP.NE.AND P1, PT, R5, 0x12, PT ;  /* 0x000000120500780c */ /* 0x000fe20003f25270 */
[----:B------:R-:W-:Y:S01]  /*60c0*/  UIADD3.X UR5, URZ, UR21, URZ, UP0, !UPT ;  /* 0x000000153f057290 */ /* 0x000fe200087fe43f */
[----:B------:R-:W-:Y:S01]  /*60d0*/  VIADD R15, R15, 0x40 ;  /* 0x000000400f0f7836 */ /* 0x000fe20000000000 */
[----:B------:R-:W-:Y:S01]  /*60e0*/  UIADD3 UR13, UR11, 0x12200, URZ ;  /* 0x000122000b0d7890 */ /* 0x000fe2000fffe03f */
[----:B------:R-:W-:Y:S01]  /*60f0*/  SEL R4, RZ, 0x1, P1 ;  /* 0x00000001ff047807 */ /* 0x000fe20000800000 */
[----:B------:R-:W-:Y:S01]  /*6100*/  UMOV UR7, 0x10000000 ;  /* 0x1000000000077882 */ /* 0x000fe20000000000 */
[----:B------:R-:W-:Y:S01]  /*6110*/  UMOV UR11, UR17 ;  /* 0x00000011000b7c82 */ /* 0x000fe20008000000 */
[----:B------:R-:W-:-:S02]  /*6120*/  SEL R5, R5, RZ, P1 ;  /* 0x000000ff05057207 */ /* 0x000fc40000800000 */
[----:B------:R-:W-:Y:S01]  /*6130*/  LOP3.LUT R3, R3, R4, RZ, 0x3c, !PT ;  /* 0x0000000403037212 */ /* 0x000fe200078e3cff */
[----:B------:R0:W-:Y:S02]  /*6140*/  UTMALDG.3D.MULTICAST [UR8], [UR4], UR19, desc[UR6] ;  /* 0x00000608040073b4 */ /* 0x0001e40008011813 */
[----:B0-----:R-:W-:Y:S01]  /*6150*/  UMOV UR8, UR13 ;  /* 0x0000000d00087c82 */ /* 0x001fe20008000000 */
[----:B------:R-:W-:Y:S02]  /*6160*/  UMOV UR11, UR18 ;  /* 0x00000012000b7c82 */ /* 0x000fe40008000000 */
[----:B------:R0:W-:Y:S02]  /*6170*/  UTMALDG.3D [UR8], [UR24], desc[UR6] ;  /* 0x00000608180075b4 */ /* 0x0001e40008011000 */
[----:B0-----:R-:W-:Y:S05]  /*6180*/  @P3 BRA `(.L_x_179) ;  /* 0xfffffffc003c3947 */ /* 0x001fea000383ffff */
.L_x_175:
[----:B------:R-:W-:Y:S05]  /*6190*/  BSYNC B1 ;  /* 0x0000000000017941 */ /* 0x000fea0003800000 */
.L_x_174:
[----:B------:R-:W2:Y:S01]  /*61a0*/  LDL.64 R20, [R1] ;  /* 0x0000000001147983 */ /* 0x000ea20000100a00 */
[----:B------:R-:W-:Y:S01]  /*61b0*/  LOP3.LUT P4, RZ, R10, 0xff, RZ, 0xc0, !PT ;  /* 0x000000ff0aff7812 */ /* 0x000fe2000788c0ff */
[----:B------:R-:W-:Y:S01]  /*61c0*/  VIADD R4, R9, UR40 ;  /* 0x0000002809047c36 */ /* 0x000fe20008000000 */
[----:B------:R-:W-:Y:S01]  /*61d0*/  ULDC.64 UR4, c[0x0][0x650] ;  /* 0x0001940000047ab9 */ /* 0x000fe20000000a00 */
[----:B------:R-:W-:Y:S01]  /*61e0*/  IMAD.U32 R9, RZ, RZ, UR40 ;  /* 0x00000028ff097e24 */ /* 0x000fe2000f8e00ff */
[----:B------:R-:W-:Y:S01]  /*61f0*/  UISETP.GE.U32.AND UP0, UPT, UR40, 0x12, UPT ;  /* 0x000000122800788c */ /* 0x000fe2000bf06070 */
[----:B------:R-:W-:Y:S01]  /*6200*/  BSSY B1, `(.L_x_180) ;  /* 0x0000070000017945 */ /* 0x000fe20003800000 */
[----:B------:R-:W-:Y:S01]  /*6210*/  ISETP.GT.U32.AND P1, PT, R4, 0x11, PT ;  /* 0x000000110400780c */ /* 0x000fe20003f24070 */
[----:B------:R-:W-:Y:S01]  /*6220*/  IMAD.MOV.U32 R19, RZ, RZ, -0x1 ;  /* 0xffffffffff137424 */ /* 0x000fe200078e00ff */
[----:B------:R-:W-:Y:S01]  /*6230*/  PRMT R10, RZ, 0x7610, R10 ;  /* 0x00007610ff0a7816 */ /* 0x000fe2000000000a */
[----:B------:R-:W-:Y:S01]  /*6240*/  IMAD.MOV.U32 R22, RZ, RZ, -0x1 ;  /* 0xffffffffff167424 */ /* 0x000fe200078e00ff */
[----:B------:R-:W-:-:S02]  /*6250*/  ISETP.LT.U32.AND P1, PT, R9, 0x12, P1 ;  /* 0x000000120900780c */ /* 0x000fc40000f21070 */
[----:B------:R-:W-:Y:S01]  /*6260*/  PLOP3.LUT P3, PT, PT, PT, UP0, 0x80, 0x0 ;  /* 0x000000000000781c */ /* 0x000fe20003f6f008 */
[----:B------:R-:W0:Y:S01]  /*6270*/  @P4 S2R R7, SR_CgaCtaId ;  /* 0x0000000000074919 */ /* 0x000e220000008800 */
[----:B------:R-:W-:-:S04]  /*6280*/  @P4 MOV R2, 0x400 ;  /* 0x0000040000024802 */ /* 0x000fc80000000f00 */
[----:B0-----:R-:W-:Y:S01]  /*6290*/  @P4 LEA R5, R7, R2, 0x18 ;  /* 0x0000000207054211 */ /* 0x001fe200078ec0ff */
[----:B------:R-:W-:-:S03]  /*62a0*/  IMAD.WIDE.U32 R2, R4, 0x38e38e39, RZ ;  /* 0x38e38e3904027825 */ /* 0x000fc600078e00ff */
[----:B------:R0:W-:Y:S01]  /*62b0*/  @P4 SYNCS.ARRIVE.TRANS64.A1T0 RZ, [R5+URZ+0x158], RZ ;  /* 0x000158ff05ff49a7 */ /* 0x0001e2000810003f */
[----:B------:R-:W-:Y:S01]  /*62c0*/  IMAD.MOV.U32 R2, RZ, RZ, -0x1 ;  /* 0xffffffffff027424 */ /* 0x000fe200078e00ff */
[----:B0-----:R-:W-:Y:S02]  /*62d0*/  SHF.R.U32.HI R5, RZ, 0x2, R3 ;  /* 0x00000002ff057819 */ /* 0x001fe40000011603 */
[----:B------:R-:W-:-:S03]  /*62e0*/  SEL R3, RZ, 0x1, !P1 ;  /* 0x00000001ff037807 */ /* 0x000fc60004800000 */
[----:B------:R-:W-:Y:S01]  /*62f0*/  IMAD R9, R5, -0x12, R4 ;  /* 0xffffffee05097824 */ /* 0x000fe200078e0204 */
[----:B------:R-:W-:Y:S02]  /*6300*/  LOP3.LUT R0, R0, R3, RZ, 0x3c, !PT ;  /* 0x0000000300007212 */ /* 0x000fe400078e3cff */
[----:B------:R-:W-:Y:S02]  /*6310*/  PRMT R3, RZ, 0x7610, R3 ;  /* 0x00007610ff037816 */ /* 0x000fe40000000003 */
[----:B------:R-:W-:Y:S02]  /*6320*/  @P3 LOP3.LUT R0, R0, 0x1, R5, 0x78, !PT ;  /* 0x0000000100003812 */ /* 0x000fe400078e7805 */
[----:B--2---:R-:W-:-:S04]  /*6330*/  IADD3 R18, P4, R18, R20, RZ ;  /* 0x0000001412127210 */ /* 0x004fc80007f9e0ff */
[----:B------:R-:W-:Y:S01]  /*6340*/  ISETP.GE.U32.AND P1, PT, R18, UR4, PT ;  /* 0x0000000412007c0c */ /* 0x000fe2000bf26070 */
[----:B------:R-:W-:-:S05]  /*6350*/  IMAD.X R17, R17, 0x1, R23, P4 ;  /* 0x0000000111117824 */ /* 0x000fca00020e0617 */
[----:B------:R-:W-:-:S13]  /*6360*/  ISETP.GE.U32.AND.EX P1, PT, R17, UR5, PT, P1 ;  /* 0x0000000511007c0c */ /* 0x000fda000bf26110 */
[----:B------:R-:W-:Y:S05]  /*6370*/  @P1 BRA `(.L_x_181) ;  /* 0x0000000400601947 */ /* 0x000fea0003800000 */
[----:B------:R-:W0:Y:S01]  /*6380*/  S2R R12, SR_CTAID.X ;  /* 0x00000000000c7919 */ /* 0x000e220000002500 */
[----:B------:R-:W-:Y:S01]  /*6390*/  ULDC.64 UR4, c[0x0][0x628] ;  /* 0x00018a0000047ab9 */ /* 0x000fe20000000a00 */
[----:B------:R-:W-:Y:S01]  /*63a0*/  ULDC UR7, c[0x0][0x630] ;  /* 0x00018c0000077ab9 */ /* 0x000fe20000000800 */
[----:B------:R-:W-:Y:S01]  /*63b0*/  ISETP.NE.U32.AND P1, PT, RZ, UR4, PT ;  /* 0x00000004ff007c0c */ /* 0x000fe2000bf25070 */
[----:B------:R-:W1:Y:S01]  /*63c0*/  S2R R13, SR_CTAID.Y ;  /* 0x00000000000d7919 */ /* 0x000e620000002600 */
[----:B------:R-:W-:Y:S01]  /*63d0*/  ULDC UR8, c[0x0][0x150] ;  /* 0x0000540000087ab9 */ /* 0x000fe20000000800 */
[----:B------:R-:W-:Y:S01]  /*63e0*/  IMAD.MOV.U32 R2, RZ, RZ, R18 ;  /* 0x000000ffff027224 */ /* 0x000fe200078e0012 */
[----:B------:R-:W-:Y:S01]  /*63f0*/  ISETP.NE.AND.EX P1, PT, RZ, UR5, PT, P1 ;  /* 0x00000005ff007c0c */ /* 0x000fe2000bf25310 */
[----:B------:R-:W-:Y:S01]  /*6400*/  IMAD.MOV.U32 R3, RZ, RZ, R17 ;  /* 0x000000ffff037224 */ /* 0x000fe200078e0011 */
[----:B0-----:R-:W-:-:S11]  /*6410*/  I2FP.F32.U32 R14, R12 ;  /* 0x0000000c000e7245 */ /* 0x001fd60000201000 */
[----:B------:R-:W-:Y:S05]  /*6420*/  @!P1 BRA `(.L_x_182) ;  /* 0x0000000000289947 */ /* 0x000fea0003800000 */
[----:B------:R-:W-:Y:S02]  /*6430*/  ULDC UR6, c[0x0][0x634] ;  /* 0x00018d0000067ab9 */ /* 0x000fe40000000800 */
[----:B------:R-:W-:-:S05]  /*6440*/  IADD3 R3, P1, R18, UR6, RZ ;  /* 0x0000000612037c10 */ /* 0x000fca000ff3e0ff */
[----:B------:R-:W-:-:S04]  /*6450*/  IMAD.X R11, RZ, RZ, R17, P1 ;  /* 0x000000ffff0b7224 */ /* 0x000fc800008e0611 */
[----:B------:R-:W-:-:S04]  /*6460*/  IMAD.WIDE.U32 R4, R11, UR4, RZ ;  /* 0x000000040b047c25 */ /* 0x000fc8000f8e00ff */
[----:B------:R-:W-:-:S04]  /*6470*/  IMAD.WIDE.U32 R4, P1, R3, UR5, R4 ;  /* 0x0000000503047c25 */ /* 0x000fc8000f820004 */
[----:B------:R-:W-:-:S04]  /*6480*/  IMAD.WIDE.U32 R2, R3, UR4, RZ ;  /* 0x0000000403027c25 */ /* 0x000fc8000f8e00ff */
[----:B------:R-:W-:Y:S01]  /*6490*/  IMAD.MOV.U32 R2, RZ, RZ, R5 ;  /* 0x000000ffff027224 */ /* 0x000fe200078e0005 */
[----:B------:R-:W-:Y:S01]  /*64a0*/  IADD3 RZ, P3, R3, R4, RZ ;  /* 0x0000000403ff7210 */ /* 0x000fe20007f7e0ff */
[----:B------:R-:W-:-:S04]  /*64b0*/  IMAD.X R3, RZ, RZ, RZ, P1 ;  /* 0x000000ffff037224 */ /* 0x000fc800008e06ff */
[----:B------:R-:W-:-:S08]  /*64c0*/  IMAD.WIDE.U32.X R2, R11, UR5, R2, P3 ;  /* 0x000000050b027c25 */ /* 0x000fd000098e0402 */
.L_x_182:
[----:B------:R-:W0:Y:S01]  /*64d0*/  LDC R21, c[0x0][0x65c] ;  /* 0x00019700ff157b82 */ /* 0x000e220000000800 */
[--C-:B------:R-:W-:Y:S01]  /*64e0*/  SHF.R.U64 R11, R2, UR7, R3.reuse ;  /* 0x00000007020b7c19 */ /* 0x100fe20008001203 */
[----:B------:R-:W-:Y:S01]  /*64f0*/  FMUL R14, R14, UR8 ;  /* 0x000000080e0e7c20 */ /* 0x000fe20008400000 */
[----:B------:R-:W-:Y:S01]  /*6500*/  SHF.R.U32.HI R2, RZ, UR7, R3 ;  /* 0x00000007ff027c19 */ /* 0x000fe20008011603 */
[----:B------:R-:W-:Y:S01]  /*6510*/  ULDC UR6, c[0x0][0x154] ;  /* 0x0000550000067ab9 */ /* 0x000fe20000000800 */
[----:B------:R-:W-:Y:S01]  /*6520*/  IADD3 R15, P1, RZ, -R11, RZ ;  /* 0x8000000bff0f7210 */ /* 0x000fe20007f3e0ff */
[----:B------:R-:W-:Y:S01]  /*6530*/  ULDC.64 UR4, c[0x0][0x620] ;  /* 0x0001880000047ab9 */ /* 0x000fe20000000a00 */
[----:B-1----:R-:W-:Y:S01]  /*6540*/  I2FP.F32.U32 R3, R13 ;  /* 0x0000000d00037245 */ /* 0x002fe20000201000 */
[----:B------:R-:W1:Y:S01]  /*6550*/  LDC R19, c[0x0][0x144] ;  /* 0x00005100ff137b82 */ /* 0x000e620000000800 */
[----:B------:R-:W2:Y:S01]  /*6560*/  F2I.U32.TRUNC.NTZ R14, R14 ;  /* 0x0000000e000e7305 */ /* 0x000ea2000020f000 */
[----:B------:R-:W-:-:S02]  /*6570*/  IMAD.X R2, RZ, RZ, ~R2, P1 ;  /* 0x000000ffff027224 */ /* 0x000fc400008e0e02 */
[----:B------:R-:W-:Y:S01]  /*6580*/  FMUL R4, R3, UR6 ;  /* 0x0000000603047c20 */ /* 0x000fe20008400000 */
[----:B------:R-:W-:Y:S01]  /*6590*/  IMAD.MOV.U32 R3, RZ, RZ, R17 ;  /* 0x000000ffff037224 */ /* 0x000fe200078e0011 */
[----:B------:R-:W-:Y:S01]  /*65a0*/  ULDC.64 UR6, c[0x0][0x640] ;  /* 0x0001900000067ab9 */ /* 0x000fe20000000a00 */
[----:B------:R-:W-:Y:S01]  /*65b0*/  IMAD R2, R2, UR4, RZ ;  /* 0x0000000402027c24 */ /* 0x000fe2000f8e02ff */
[----:B------:R-:W4:Y:S01]  /*65c0*/  LDC R20, c[0x0][0x148] ;  /* 0x00005200ff147b82 */ /* 0x000f220000000800 */
[----:B------:R-:W-:Y:S01]  /*65d0*/  ISETP.NE.U32.AND P1, PT, RZ, UR6, PT ;  /* 0x00000006ff007c0c */ /* 0x000fe2000bf25070 */
[----:B------:R-:W3:Y:S01]  /*65e0*/  F2I.U32.TRUNC.NTZ R4, R4 ;  /* 0x0000000400047305 */ /* 0x000ee2000020f000 */
[----:B------:R-:W-:Y:S02]  /*65f0*/  IMAD R5, R15, UR5, R2 ;  /* 0x000000050f057c24 */ /* 0x000fe4000f8e0202 */
[----:B------:R-:W-:Y:S01]  /*6600*/  IMAD.MOV.U32 R2, RZ, RZ, R18 ;  /* 0x000000ffff027224 */ /* 0x000fe200078e0012 */
[----:B------:R-:W-:-:S02]  /*6610*/  ISETP.NE.AND.EX P1, PT, RZ, UR7, PT, P1 ;  /* 0x00000007ff007c0c */ /* 0x000fc4000bf25310 */
[----:B0-----:R-:W-:Y:S01]  /*6620*/  ISETP.NE.AND P4, PT, R21, 0x1, PT ;  /* 0x000000011500780c */ /* 0x001fe20003f85270 */
[----:B------:R-:W-:Y:S01]  /*6630*/  IMAD.WIDE.U32 R2, R15, UR4, R2 ;  /* 0x000000040f027c25 */ /* 0x000fe2000f8e0002 */
[----:B------:R-:W-:-:S03]  /*6640*/  ULDC UR4, c[0x0][0x618] ;  /* 0x0001860000047ab9 */ /* 0x000fc60000000800 */
[----:B--2---:R-:W-:Y:S02]  /*6650*/  IMAD.MOV R14, RZ, RZ, -R14 ;  /* 0x000000ffff0e7224 */ /* 0x004fe400078e0a0e */
[----:B------:R-:W-:Y:S02]  /*6660*/  IMAD.IADD R3, R3, 0x1, R5 ;  /* 0x0000000103037824 */ /* 0x000fe400078e0205 */
[----:B-1----:R-:W-:-:S03]  /*6670*/  IMAD R12, R19, R14, R12 ;  /* 0x0000000e130c7224 */ /* 0x002fc600078e020c */
[--C-:B------:R-:W-:Y:S01]  /*6680*/  SHF.R.U64 R14, R2, UR4, R3.reuse ;  /* 0x00000004020e7c19 */ /* 0x100fe20008001203 */
[----:B---3--:R-:W-:Y:S01]  /*6690*/  IMAD.MOV R2, RZ, RZ, -R4 ;  /* 0x000000ffff027224 */ /* 0x008fe200078e0a04 */
[----:B------:R-:W-:Y:S01]  /*66a0*/  SHF.R.U32.HI R3, RZ, UR4, R3 ;  /* 0x00000004ff037c19 */ /* 0x000fe20008011603 */
[----:B------:R-:W-:Y:S02]  /*66b0*/  ULDC UR4, c[0x0][0x608] ;  /* 0x0001820000047ab9 */ /* 0x000fe40000000800 */
[----:B----4-:R-:W-:Y:S01]  /*66c0*/  @P4 IMAD R12, R20, R2, R13 ;  /* 0x00000002140c4224 */ /* 0x010fe200078e020d */
[--C-:B------:R-:W-:Y:S02]  /*66d0*/  SHF.R.U64 R19, R14, UR4, R3.reuse ;  /* 0x000000040e137c19 */ /* 0x100fe40008001203 */
[----:B------:R-:W-:Y:S01]  /*66e0*/  SHF.R.U32.HI R2, RZ, UR4, R3 ;  /* 0x00000004ff027c19 */ /* 0x000fe20008011603 */
[----:B------:R-:W-:-:S03]  /*66f0*/  ULDC UR4, c[0x0][0x658] ;  /* 0x0001960000047ab9 */ /* 0x000fc60000000800 */
[--C-:B------:R-:W-:Y:S02]  /*6700*/  SHF.R.U64 R13, R19, UR4, R2.reuse ;  /* 0x00000004130d7c19 */ /* 0x100fe40008001202 */
[----:B------:R-:W-:-:S03]  /*6710*/  SHF.R.U32.HI R2, RZ, UR4, R2 ;  /* 0x00000004ff027c19 */ /* 0x000fc60008011602 */
[----:B------:R-:W-:Y:S02]  /*6720*/  IMAD.MOV.U32 R4, RZ, RZ, R13 ;  /* 0x000000ffff047224 */ /* 0x000fe400078e000d */
[----:B------:R-:W-:Y:S01]  /*6730*/  IMAD.MOV.U32 R3, RZ, RZ, R2 ;  /* 0x000000ffff037224 */ /* 0x000fe200078e0002 */
[----:B------:R-:W-:Y:S06]  /*6740*/  @!P1 BRA `(.L_x_183) ;  /* 0x00000000002c9947 */ /* 0x000fec0003800000 */
        /* <DEDUP_REMOVED lines=9> */
[----:B------:R-:W-:-:S04]  /*67e0*/  IMAD.WIDE.U32.X R2, R15, UR7, R2, P3 ;  /* 0x000000070f027c25 */ /* 0x000fc800098e0402 */
[----:B------:R-:W-:-:S07]  /*67f0*/  IMAD.MOV.U32 R4, RZ, RZ, R2 ;  /* 0x000000ffff047224 */ /* 0x000fce00078e0002 */
.L_x_183:
[----:B------:R-:W-:Y:S01]  /*6800*/  ULDC UR4, c[0x0][0x648] ;  /* 0x0001920000047ab9 */ /* 0x000fe20000000800 */
[----:B------:R-:W-:Y:S01]  /*6810*/  LOP3.LUT R2, R19, UR15, RZ, 0xc0, !PT ;  /* 0x0000000f13027c12 */ /* 0x000fe2000f8ec0ff */
[----:B------:R-:W-:Y:S01]  /*6820*/  ULDC UR5, c[0x0][0x610] ;  /* 0x0001840000057ab9 */ /* 0x000fe20000000800 */
[----:B------:R-:W-:Y:S01]  /*6830*/  SHF.R.U64 R3, R4, UR4, R3 ;  /* 0x0000000404037c19 */ /* 0x000fe20008001203 */
[----:B------:R-:W-:Y:S01]  /*6840*/  ULDC UR4, c[0x0][0x638] ;  /* 0x00018e0000047ab9 */ /* 0x000fe20000000800 */
[----:B------:R-:W-:-:S03]  /*6850*/  LOP3.LUT R14, R14, UR14, RZ, 0xc0, !PT ;  /* 0x0000000e0e0e7c12 */ /* 0x000fc6000f8ec0ff */
[----:B------:R-:W-:Y:S02]  /*6860*/  IMAD.MOV R4, RZ, RZ, -R3 ;  /* 0x000000ffff047224 */ /* 0x000fe400078e0a03 */
[----:B------:R-:W-:Y:S02]  /*6870*/  IMAD R3, R3, UR16, R2 ;  /* 0x0000001003037c24 */ /* 0x000fe4000f8e0202 */
[----:B------:R-:W-:Y:S01]  /*6880*/  IMAD R13, R4, UR4, R13 ;  /* 0x00000004040d7c24 */ /* 0x000fe2000f8e020d */
[----:B------:R-:W-:Y:S01]  /*6890*/  ULDC UR4, c[0x0][0x600] ;  /* 0x0001800000047ab9 */ /* 0x000fe20000000800 */
[----:B------:R-:W-:Y:S02]  /*68a0*/  IMAD R12, R3, UR5, R12 ;  /* 0x00000005030c7c24 */ /* 0x000fe4000f8e020c */
[----:B------:R-:W-:Y:S02]  /*68b0*/  IMAD R13, R13, UR4, R14 ;  /* 0x000000040d0d7c24 */ /* 0x000fe4000f8e020e */
[----:B------:R-:W-:-:S02]  /*68c0*/  IMAD.MOV.U32 R3, RZ, RZ, 0x1 ;  /* 0x00000001ff037424 */ /* 0x000fc400078e00ff */
[----:B------:R-:W-:Y:S01]  /*68d0*/  IMAD.MOV.U32 R2, RZ, RZ, R11 ;  /* 0x000000ffff027224 */ /* 0x000fe200078e000b */
[----:B------:R-:W-:Y:S02]  /*68e0*/  SEL R22, R13, R12, !P4 ;  /* 0x0000000c0d167207 */ /* 0x000fe40006000000 */
[----:B------:R-:W-:-:S07]  /*68f0*/  SEL R19, R12, R13, !P4 ;  /* 0x0000000d0c137207 */ /* 0x000fce0006000000 */
.L_x_181:
[----:B------:R-:W-:Y:S05]  /*6900*/  BSYNC B1 ;  /* 0x0000000000017941 */ /* 0x000fea0003800000 */
.L_x_180:
[----:B------:R-:W-:-:S13]  /*6910*/  LOP3.LUT P1, RZ, R3, 0xff, RZ, 0xc0, !PT ;  /* 0x000000ff03ff7812 */ /* 0x000fda000782c0ff */
[----:B------:R-:W-:Y:S05]  /*6920*/  @P1 BRA `(.L_x_184) ;  /* 0xfffffff4001c1947 */ /* 0x000fea000383ffff */
[----:B------:R-:W-:Y:S05]  /*6930*/  BSYNC B0 ;  /* 0x0000000000007941 */ /* 0x000fea0003800000 */
.L_x_172:
[----:B------:R-:W-:-:S03]  /*6940*/  UMOV UR4, 0xffffffff ;  /* 0xffffffff00047882 */ /* 0x000fc60000000000 */
[----:B------:R-:W-:Y:S05]  /*6950*/  BRA.DIV UR4, `(.L_x_185) ;  /* 0x0000000e04387947 */ /* 0x000fea000b800000 */
[----:B------:R-:W-:-:S13]  /*6960*/  ELECT P6, URZ, PT ;  /* 0x00000000003f782f */ /* 0x000fda00038c0000 */
.L_x_215:
[----:B------:R-:W-:Y:S04]  /*6970*/  BSSY B0, `(.L_x_186) ;  /* 0x00000a9000007945 */ /* 0x000fe80003800000 */
[----:B------:R-:W-:Y:S05]  /*6980*/  @!P6 BRA `(.L_x_187) ;  /* 0x00000008009ce947 */ /* 0x000fea0003800000 */
[----:B------:R-:W-:-:S04]  /*6990*/  LOP3.LUT R16, R16, 0x2, RZ, 0xfc, !PT ;  /* 0x0000000210107812 */ /* 0x000fc800078efcff */
[----:B------:R-:W-:-:S13]  /*69a0*/  ISETP.NE.AND P0, PT, R16, 0x3, PT ;  /* 0x000000031000780c */ /* 0x000fda0003f05270 */
[----:B------:R-:W-:Y:S05]  /*69b0*/  @!P0 BRA `(.L_x_188) ;  /* 0x0000000000048947 */ /* 0x000fea0003800000 */
[----:B------:R-:W-:Y:S01]  /*69c0*/  BPT.TRAP 0x1 ;  /* 0x000000040000795c */ /* 0x000fe20000300000 */
.L_x_188:
[----:B------:R-:W0:Y:S01]  /*69d0*/  S2R R3, SR_CgaCtaId ;  /* 0x0000000000037919 */ /* 0x000e220000008800 */
[----:B------:R-:W-:Y:S02]  /*69e0*/  MOV R2, 0x400 ;  /* 0x0000040000027802 */ /* 0x000fe40000000f00 */
[----:B------:R-:W-:Y:S02]  /*69f0*/  SHF.L.U32 R4, R0, 0x1f, RZ ;  /* 0x0000001f00047819 */ /* 0x000fe400000006ff */
[----:B0-----:R-:W-:-:S05]  /*6a00*/  LEA R2, R3, R2, 0x18 ;  /* 0x0000000203027211 */ /* 0x001fca00078ec0ff */
[----:B------:R-:W-:-:S04]  /*6a10*/  VIADD R2, R2, 0x90 ;  /* 0x0000009002027836 */ /* 0x000fc80000000000 */
[C---:B------:R-:W-:Y:S02]  /*6a20*/  IMAD R7, R9.reuse, 0x8, R2 ;  /* 0x0000000809077824 */ /* 0x040fe400078e0202 */
[----:B------:R-:W-:Y:S02]  /*6a30*/  VIADD R9, R9, 0x1 ;  /* 0x0000000109097836 */ /* 0x000fe40000000000 */
[----:B------:R-:W0:Y:S03]  /*6a40*/  SYNCS.PHASECHK.TRANS64.TRYWAIT P0, [R7+URZ], R4 ;  /* 0x00000004070075a7 */ /* 0x000e26000800017f */
[----:B------:R-:W-:-:S04]  /*6a50*/  ISETP.NE.AND P1, PT, R9, 0x12, PT ;  /* 0x000000120900780c */ /* 0x000fc80003f25270 */
[----:B------:R-:W-:Y:S02]  /*6a60*/  SEL R3, RZ, 0x1, P1 ;  /* 0x00000001ff037807 */ /* 0x000fe40000800000 */
[----:B------:R-:W-:Y:S02]  /*6a70*/  SEL R9, R9, RZ, P1 ;  /* 0x000000ff09097207 */ /* 0x000fe40000800000 */
[----:B------:R-:W-:-:S03]  /*6a80*/  LOP3.LUT R6, R0, R3, RZ, 0x3c, !PT ;  /* 0x0000000300067212 */ /* 0x000fc600078e3cff */
[----:B------:R-:W-:Y:S01]  /*6a90*/  IMAD R8, R9, 0x8, R2 ;  /* 0x0000000809087824 */ /* 0x000fe200078e0202 */
[----:B------:R-:W-:Y:S01]  /*6aa0*/  SHF.L.U32 R5, R6, 0x1f, RZ ;  /* 0x0000001f06057819 */ /* 0x000fe200000006ff */
[----:B0-----:R-:W-:Y:S06]  /*6ab0*/  @!P0 BRA `(.L_x_189) ;  /* 0x0000000c00008947 */ /* 0x001fec0003800000 */
.L_x_216:
[----:B------:R-:W1:Y:S01]  /*6ac0*/  SYNCS.PHASECHK.TRANS64.TRYWAIT P0, [R8+URZ], R5 ;  /* 0x00000005080075a7 */ /* 0x000e62000800017f */
[----:B------:R-:W-:-:S05]  /*6ad0*/  VIADD R0, R9, 0x1 ;  /* 0x0000000109007836 */ /* 0x000fca0000000000 */
[----:B------:R-:W-:-:S04]  /*6ae0*/  ISETP.NE.AND P1, PT, R0, 0x12, PT ;  /* 0x000000120000780c */ /* 0x000fc80003f25270 */
[----:B------:R-:W-:Y:S02]  /*6af0*/  SEL R3, RZ, 0x1, P1 ;  /* 0x00000001ff037807 */ /* 0x000fe40000800000 */
[----:B0-----:R-:W-:Y:S02]  /*6b00*/  SEL R7, R0, RZ, P1 ;  /* 0x000000ff00077207 */ /* 0x001fe40000800000 */
[----:B------:R-:W-:-:S03]  /*6b10*/  LOP3.LUT R6, R6, R3, RZ, 0x3c, !PT ;  /* 0x0000000306067212 */ /* 0x000fc600078e3cff */
[----:B------:R-:W-:Y:S01]  /*6b20*/  IMAD R9, R7, 0x8, R2 ;  /* 0x0000000807097824 */ /* 0x000fe200078e0202 */
[----:B------:R-:W-:Y:S01]  /*6b30*/  SHF.L.U32 R4, R6, 0x1f, RZ ;  /* 0x0000001f06047819 */ /* 0x000fe200000006ff */
[----:B-1----:R-:W-:Y:S06]  /*6b40*/  @!P0 BRA `(.L_x_190) ;  /* 0x0000000800f08947 */ /* 0x002fec0003800000 */
.L_x_217:
[----:B------:R-:W1:Y:S01]  /*6b50*/  SYNCS.PHASECHK.TRANS64.TRYWAIT P0, [R9+URZ], R4 ;  /* 0x00000004090075a7 */ /* 0x000e62000800017f */
[----:B------:R-:W-:-:S05]  /*6b60*/  VIADD R0, R7, 0x1 ;  /* 0x0000000107007836 */ /* 0x000fca0000000000 */
[----:B------:R-:W-:-:S04]  /*6b70*/  ISETP.NE.AND P1, PT, R0, 0x12, PT ;  /* 0x000000120000780c */ /* 0x000fc80003f25270 */
[----:B------:R-:W-:Y:S02]  /*6b80*/  SEL R3, RZ, 0x1, P1 ;  /* 0x00000001ff037807 */ /* 0x000fe40000800000 */
[----:B------:R-:W-:Y:S02]  /*6b90*/  SEL R7, R0, RZ, P1 ;  /* 0x000000ff00077207 */ /* 0x000fe40000800000 */
[----:B------:R-:W-:-:S03]  /*6ba0*/  LOP3.LUT R6, R6, R3, RZ, 0x3c, !PT ;  /* 0x0000000306067212 */ /* 0x000fc600078e3cff */
[----:B0-----:R-:W-:Y:S01]  /*6bb0*/  IMAD R8, R7, 0x8, R2 ;  /* 0x0000000807087824 */ /* 0x001fe200078e0202 */
[----:B------:R-:W-:Y:S01]  /*6bc0*/  SHF.L.U32 R5, R6, 0x1f, RZ ;  /* 0x0000001f06057819 */ /* 0x000fe200000006ff */
[----:B-1----:R-:W-:Y:S06]  /*6bd0*/  @!P0 BRA `(.L_x_191) ;  /* 0x0000000800e08947 */ /* 0x002fec0003800000 */
.L_x_218:
        /* <DEDUP_REMOVED lines=9> */
.L_x_219:
        /* <DEDUP_REMOVED lines=9> */
.L_x_220:
        /* <DEDUP_REMOVED lines=9> */
.L_x_221:
        /* <DEDUP_REMOVED lines=9> */
.L_x_222:
        /* <DEDUP_REMOVED lines=9> */
.L_x_223:
        /* <DEDUP_REMOVED lines=9> */
.L_x_224:
        /* <DEDUP_REMOVED lines=9> */
.L_x_225:
        /* <DEDUP_REMOVED lines=9> */
.L_x_226:
        /* <DEDUP_REMOVED lines=9> */
.L_x_227:
        /* <DEDUP_REMOVED lines=9> */
.L_x_228:
        /* <DEDUP_REMOVED lines=9> */
.L_x_229:
        /* <DEDUP_REMOVED lines=9> */
.L_x_230:
[----:B------:R-:W1:Y:S01]  /*72a0*/  SYNCS.PHASECHK.TRANS64.TRYWAIT P0, [R8+URZ], R5 ;  /* 0x00000005080075a7 */ /* 0x000e62000800017f */
[----:B------:R-:W-:-:S05]  /*72b0*/  VIADD R0, R7, 0x1 ;  /* 0x0000000107007836 */ /* 0x000fca0000000000 */
[----:B------:R-:W-:-:S04]  /*72c0*/  ISETP.NE.AND P1, PT, R0, 0x12, PT ;  /* 0x000000120000780c */ /* 0x000fc80003f25270 */
[----:B------:R-:W-:Y:S02]  /*72d0*/  SEL R3, RZ, 0x1, P1 ;  /* 0x00000001ff037807 */ /* 0x000fe40000800000 */
[----:B------:R-:W-:Y:S02]  /*72e0*/  SEL R7, R0, RZ, P1 ;  /* 0x000000ff00077207 */ /* 0x000fe40000800000 */
[----:B0-----:R-:W-:-:S03]  /*72f0*/  LOP3.LUT R9, R6, R3, RZ, 0x3c, !PT ;  /* 0x0000000306097212 */ /* 0x001fc600078e3cff */
[----:B------:R-:W-:Y:S01]  /*7300*/  IMAD R11, R7, 0x8, R2 ;  /* 0x00000008070b7824 */ /* 0x000fe200078e0202 */
[----:B------:R-:W-:Y:S01]  /*7310*/  SHF.L.U32 R6, R9, 0x1f, RZ ;  /* 0x0000001f09067819 */ /* 0x000fe200000006ff */
[----:B-1----:R-:W-:Y:S06]  /*7320*/  @!P0 BRA `(.L_x_204) ;  /* 0x0000000800108947 */ /* 0x002fec0003800000 */
.L_x_231:
[----:B------:R-:W1:Y:S01]  /*7330*/  SYNCS.PHASECHK.TRANS64.TRYWAIT P0, [R11+URZ], R6 ;  /* 0x000000060b0075a7 */ /* 0x000e62000800017f */
[----:B------:R-:W-:-:S05]  /*7340*/  VIADD R0, R7, 0x1 ;  /* 0x0000000107007836 */ /* 0x000fca0000000000 */
[----:B------:R-:W-:-:S04]  /*7350*/  ISETP.NE.AND P1, PT, R0, 0x12, PT ;  /* 0x000000120000780c */ /* 0x000fc80003f25270 */
[----:B------:R-:W-:Y:S02]  /*7360*/  SEL R4, RZ, 0x1, P1 ;  /* 0x00000001ff047807 */ /* 0x000fe40000800000 */
[----:B------:R-:W-:Y:S02]  /*7370*/  SEL R3, R0, RZ, P1 ;  /* 0x000000ff00037207 */ /* 0x000fe40000800000 */
[----:B------:R-:W-:Y:S01]  /*7380*/  LOP3.LUT R0, R9, R4, RZ, 0x3c, !PT ;  /* 0x0000000409007212 */ /* 0x000fe200078e3cff */
[----:B-1----:R-:W-:Y:S06]  /*7390*/  @!P0 BRA `(.L_x_205) ;  /* 0x0000000800088947 */ /* 0x002fec0003800000 */
.L_x_232:
[----:B------:R-:W-:Y:S01]  /*73a0*/  IMAD R3, R3, 0x8, R2 ;  /* 0x0000000803037824 */ /* 0x000fe200078e0202 */
[----:B------:R-:W-:-:S07]  /*73b0*/  SHF.L.U32 R0, R0, 0x1f, RZ ;  /* 0x0000001f00007819 */ /* 0x000fce00000006ff */
.L_x_206:
[----:B--2---:R2:W4:Y:S02]  /*73c0*/  SYNCS.PHASECHK.TRANS64.TRYWAIT P0, [R3+URZ], R0 ;  /* 0x00000000030075a7 */ /* 0x004524000800017f */
[----:B----4-:R-:W-:Y:S05]  /*73d0*/  @!P0 NANOSLEEP.SYNCS 0x989680 ;  /* 0x009896800000895d */ /* 0x010fea0003900000 */
[----:B------:R-:W4:Y:S02]  /*73e0*/  @!P0 SYNCS.PHASECHK.TRANS64 P0, [R3+URZ], R0 ;  /* 0x00000000030085a7 */ /* 0x000f24000800007f */
[----:B----4-:R-:W-:Y:S05]  /*73f0*/  @!P0 BRA `(.L_x_206) ;  /* 0xfffffffc00f08947 */ /* 0x010fea000383ffff */
.L_x_187:
[----:B------:R-:W-:Y:S05]  /*7400*/  BSYNC B0 ;  /* 0x0000000000007941 */ /* 0x000fea0003800000 */
.L_x_186:
[----:B------:R-:W-:Y:S05]  /*7410*/  EXIT ;  /* 0x000000000000794d */ /* 0x000fea0003800000 */
.L_x_20:
[----:B-1----:R1:W2:Y:S02]  /*7420*/  SYNCS.PHASECHK.TRANS64.TRYWAIT P0, [R96+URZ], R3 ;  /* 0x00000003600075a7 */ /* 0x0022a4000800017f */
[----:B--2---:R-:W-:Y:S05]  /*7430*/  @!P0 NANOSLEEP.SYNCS 0x989680 ;  /* 0x009896800000895d */ /* 0x004fea0003900000 */
[----:B------:R-:W2:Y:S02]  /*7440*/  @!P0 SYNCS.PHASECHK.TRANS64 P0, [R96+URZ], R3 ;  /* 0x00000003600085a7 */ /* 0x000ea4000800007f */
[----:B--2---:R-:W-:Y:S05]  /*7450*/  @!P0 BRA `(.L_x_20) ;  /* 0xfffffffc00f08947 */ /* 0x004fea000383ffff */
[----:B------:R-:W-:Y:S05]  /*7460*/  BRA `(.L_x_207) ;  /* 0xffffffa400187947 */ /* 0x000fea000383ffff */
.L_x_25:
[----:B--2---:R2:W3:Y:S02]  /*7470*/  SYNCS.PHASECHK.TRANS64.TRYWAIT P1, [R3+URZ], R0 ;  /* 0x00000000030075a7 */ /* 0x0044e4000802017f */
[----:B---3--:R-:W-:Y:S05]  /*7480*/  @!P1 NANOSLEEP.SYNCS 0x989680 ;  /* 0x009896800000995d */ /* 0x008fea0003900000 */
[----:B------:R-:W3:Y:S02]  /*7490*/  @!P1 SYNCS.PHASECHK.TRANS64 P1, [R3+URZ], R0 ;  /* 0x00000000030095a7 */ /* 0x000ee4000802007f */
[----:B---3--:R-:W-:Y:S05]  /*74a0*/  @!P1 BRA `(.L_x_25) ;  /* 0xfffffffc00f09947 */ /* 0x008fea000383ffff */
[----:B------:R-:W-:Y:S05]  /*74b0*/  BRA `(.L_x_24) ;  /* 0xffffffa400807947 */ /* 0x000fea000383ffff */
.L_x_30:
[----:B--2---:R-:W-:-:S04]  /*74c0*/  IMAD.U32 R5, RZ, RZ, UR4 ;  /* 0x00000004ff057e24 */ /* 0x004fc8000f8e00ff */
[----:B------:R2:W3:Y:S03]  /*74d0*/  SYNCS.PHASECHK.TRANS64.TRYWAIT P1, [R5+URZ], R4 ;  /* 0x00000004050075a7 */ /* 0x0004e6000802017f */
[----:B---3--:R-:W-:Y:S05]  /*74e0*/  @!P1 NANOSLEEP.SYNCS 0x989680 ;  /* 0x009896800000995d */ /* 0x008fea0003900000 */
[----:B------:R-:W3:Y:S02]  /*74f0*/  @!P1 SYNCS.PHASECHK.TRANS64 P1, [R5+URZ], R4 ;  /* 0x00000004050095a7 */ /* 0x000ee4000802007f */
[----:B---3--:R-:W-:Y:S05]  /*7500*/  @!P1 BRA `(.L_x_30) ;  /* 0xfffffffc00ec9947 */ /* 0x008fea000383ffff */
[----:B------:R-:W-:Y:S05]  /*7510*/  BRA `(.L_x_29) ;  /* 0xffffffa400f87947 */ /* 0x000fea000383ffff */
.L_x_36:
[----:B-1----:R1:W2:Y:S02]  /*7520*/  SYNCS.PHASECHK.TRANS64.TRYWAIT P0, [R96+URZ+0x10], R3 ;  /* 0x00001003600075a7 */ /* 0x0022a4000800017f */
[----:B--2---:R-:W-:Y:S05]  /*7530*/  @!P0 NANOSLEEP.SYNCS 0x989680 ;  /* 0x009896800000895d */ /* 0x004fea0003900000 */
[----:B------:R-:W2:Y:S02]  /*7540*/  @!P0 SYNCS.PHASECHK.TRANS64 P0, [R96+URZ+0x10], R3 ;  /* 0x00001003600085a7 */ /* 0x000ea4000800007f */
[----:B--2---:R-:W-:Y:S05]  /*7550*/  @!P0 BRA `(.L_x_36) ;  /* 0xfffffffc00f08947 */ /* 0x004fea000383ffff */
[----:B------:R-:W-:Y:S05]  /*7560*/  BRA `(.L_x_208) ;  /* 0xffffffac00047947 */ /* 0x000fea000383ffff */
.L_x_173:
[----:B------:R-:W-:Y:S01]  /*7570*/  BSSY B1, `(.L_x_209) ;  /* 0x0000006000017945 */ /* 0x000fe20003800000 */
[----:B------:R-:W-:-:S07]  /*7580*/  IMAD.MOV.U32 R15, RZ, RZ, -0x1 ;  /* 0xffffffffff0f7424 */ /* 0x000fce00078e00ff */
[----:B---3-5:R-:W-:Y:S05]  /*7590*/  WARPSYNC.COLLECTIVE R15, `(.L_x_210) ;  /* 0x000000000f0c7348 */ /* 0x028fea0003c00000 */
[----:B------:R-:W-:Y:S02]  /*75a0*/  ELECT P6, UR62, PT ;  /* 0x00000000003e782f */ /* 0x000fe400038c0000 */
[----:B------:R-:W-:Y:S01]  /*75b0*/  MOV R14, UR62 ;  /* 0x0000003e000e7c02 */ /* 0x000fe20008000f00 */
[----:B---3-5:R-:W-:Y:S10]  /*75c0*/  ENDCOLLECTIVE ;  /* 0x000000000000791b */ /* 0x028ff40003800000 */
.L_x_210:
[----:B------:R-:W-:Y:S05]  /*75d0*/  BSYNC B1 ;  /* 0x0000000000017941 */ /* 0x000fea0003800000 */
.L_x_209:
[----:B------:R-:W-:Y:S05]  /*75e0*/  BRA `(.L_x_211) ;  /* 0xffffffe400f87947 */ /* 0x000fea000383ffff */
.L_x_176:
[----:B0-----:R0:W1:Y:S02]  /*75f0*/  SYNCS.PHASECHK.TRANS64.TRYWAIT P1, [R13+URZ+0x90], R4 ;  /* 0x000090040d0075a7 */ /* 0x001064000802017f */
[----:B-1----:R-:W-:Y:S05]  /*7600*/  @!P1 NANOSLEEP.SYNCS 0x989680 ;  /* 0x009896800000995d */ /* 0x002fea0003900000 */
[----:B------:R-:W1:Y:S02]  /*7610*/  @!P1 SYNCS.PHASECHK.TRANS64 P1, [R13+URZ+0x90], R4 ;  /* 0x000090040d0095a7 */ /* 0x000e64000802007f */
[----:B-1----:R-:W-:Y:S05]  /*7620*/  @!P1 BRA `(.L_x_176) ;  /* 0xfffffffc00f09947 */ /* 0x002fea000383ffff */
[----:B------:R-:W-:Y:S05]  /*7630*/  BRA `(.L_x_212) ;  /* 0xffffffe800347947 */ /* 0x000fea000383ffff */
.L_x_185:
[----:B------:R-:W-:Y:S01]  /*7640*/  BSSY B0, `(.L_x_213) ;  /* 0x0000006000007945 */ /* 0x000fe20003800000 */
[----:B------:R-:W-:-:S07]  /*7650*/  IMAD.MOV.U32 R15, RZ, RZ, -0x1 ;  /* 0xffffffffff0f7424 */ /* 0x000fce00078e00ff */
[----:B---3-5:R-:W-:Y:S05]  /*7660*/  WARPSYNC.COLLECTIVE R15, `(.L_x_214) ;  /* 0x000000000f0c7348 */ /* 0x028fea0003c00000 */
[----:B------:R-:W-:Y:S02]  /*7670*/  ELECT P6, UR62, PT ;  /* 0x00000000003e782f */ /* 0x000fe400038c0000 */
[----:B------:R-:W-:Y:S01]  /*7680*/  MOV R14, UR62 ;  /* 0x0000003e000e7c02 */ /* 0x000fe20008000f00 */
[----:B---3-5:R-:W-:Y:S10]  /*7690*/  ENDCOLLECTIVE ;  /* 0x000000000000791b */ /* 0x028ff40003800000 */
.L_x_214:
[----:B------:R-:W-:Y:S05]  /*76a0*/  BSYNC B0 ;  /* 0x0000000000007941 */ /* 0x000fea0003800000 */
.L_x_213:
[----:B------:R-:W-:Y:S05]  /*76b0*/  BRA `(.L_x_215) ;  /* 0xfffffff000ac7947 */ /* 0x000fea000383ffff */
.L_x_189:
[----:B0-----:R0:W1:Y:S02]  /*76c0*/  SYNCS.PHASECHK.TRANS64.TRYWAIT P0, [R7+URZ], R4 ;  /* 0x00000004070075a7 */ /* 0x001064000800017f */
[----:B-1----:R-:W-:Y:S05]  /*76d0*/  @!P0 NANOSLEEP.SYNCS 0x989680 ;  /* 0x009896800000895d */ /* 0x002fea0003900000 */
[----:B------:R-:W1:Y:S02]  /*76e0*/  @!P0 SYNCS.PHASECHK.TRANS64 P0, [R7+URZ], R4 ;  /* 0x00000004070085a7 */ /* 0x000e64000800007f */
[----:B-1----:R-:W-:Y:S05]  /*76f0*/  @!P0 BRA `(.L_x_189) ;  /* 0xfffffffc00f08947 */ /* 0x002fea000383ffff */
[----:B------:R-:W-:Y:S05]  /*7700*/  BRA `(.L_x_216) ;  /* 0xfffffff000ec7947 */ /* 0x000fea000383ffff */
.L_x_190:
[----:B0-----:R0:W1:Y:S02]  /*7710*/  SYNCS.PHASECHK.TRANS64.TRYWAIT P0, [R8+URZ], R5 ;  /* 0x00000005080075a7 */ /* 0x001064000800017f */
[----:B-1----:R-:W-:Y:S05]  /*7720*/  @!P0 NANOSLEEP.SYNCS 0x989680 ;  /* 0x009896800000895d */ /* 0x002fea0003900000 */
[----:B------:R-:W1:Y:S02]  /*7730*/  @!P0 SYNCS.PHASECHK.TRANS64 P0, [R8+URZ], R5 ;  /* 0x00000005080085a7 */ /* 0x000e64000800007f */
[----:B-1----:R-:W-:Y:S05]  /*7740*/  @!P0 BRA `(.L_x_190) ;  /* 0xfffffffc00f08947 */ /* 0x002fea000383ffff */
[----:B------:R-:W-:Y:S05]  /*7750*/  BRA `(.L_x_217) ;  /* 0xfffffff000fc7947 */ /* 0x000fea000383ffff */
.L_x_191:
[----:B0-----:R0:W1:Y:S02]  /*7760*/  SYNCS.PHASECHK.TRANS64.TRYWAIT P0, [R9+URZ], R4 ;  /* 0x00000004090075a7 */ /* 0x001064000800017f */
[----:B-1----:R-:W-:Y:S05]  /*7770*/  @!P0 NANOSLEEP.SYNCS 0x989680 ;  /* 0x009896800000895d */ /* 0x002fea0003900000 */
[----:B------:R-:W1:Y:S02]  /*7780*/  @!P0 SYNCS.PHASECHK.TRANS64 P0, [R9+URZ], R4 ;  /* 0x00000004090085a7 */ /* 0x000e64000800007f */
[----:B-1----:R-:W-:Y:S05]  /*7790*/  @!P0 BRA `(.L_x_191) ;  /* 0xfffffffc00f08947 */ /* 0x002fea000383ffff */
[----:B------:R-:W-:Y:S05]  /*77a0*/  BRA `(.L_x_218) ;  /* 0xfffffff4000c7947 */ /* 0x000fea000383ffff */
.L_x_192:
[----:B0-----:R0:W1:Y:S02]  /*77b0*/  SYNCS.PHASECHK.TRANS64.TRYWAIT P0, [R8+URZ], R5 ;  /* 0x00000005080075a7 */ /* 0x001064000800017f */
[----:B-1----:R-:W-:Y:S05]  /*77c0*/  @!P0 NANOSLEEP.SYNCS 0x989680 ;  /* 0x009896800000895d */ /* 0x002fea0003900000 */
[----:B------:R-:W1:Y:S02]  /*77d0*/  @!P0 SYNCS.PHASECHK.TRANS64 P0, [R8+URZ], R5 ;  /* 0x00000005080085a7 */ /* 0x000e64000800007f */
[----:B-1----:R-:W-:Y:S05]  /*77e0*/  @!P0 BRA `(.L_x_192) ;  /* 0xfffffffc00f08947 */ /* 0x002fea000383ffff */
[----:B------:R-:W-:Y:S05]  /*77f0*/  BRA `(.L_x_219) ;  /* 0xfffffff4001c7947 */ /* 0x000fea000383ffff */
.L_x_193:
[----:B0-----:R0:W1:Y:S02]  /*7800*/  SYNCS.PHASECHK.TRANS64.TRYWAIT P0, [R9+URZ], R4 ;  /* 0x00000004090075a7 */ /* 0x001064000800017f */
[----:B-1----:R-:W-:Y:S05]  /*7810*/  @!P0 NANOSLEEP.SYNCS 0x989680 ;  /* 0x009896800000895d */ /* 0x002fea0003900000 */
[----:B------:R-:W1:Y:S02]  /*7820*/  @!P0 SYNCS.PHASECHK.TRANS64 P0, [R9+URZ], R4 ;  /* 0x00000004090085a7 */ /* 0x000e64000800007f */
[----:B-1----:R-:W-:Y:S05]  /*7830*/  @!P0 BRA `(.L_x_193) ;  /* 0xfffffffc00f08947 */ /* 0x002fea000383ffff */
[----:B------:R-:W-:Y:S05]  /*7840*/  BRA `(.L_x_220) ;  /* 0xfffffff4002c7947 */ /* 0x000fea000383ffff */
.L_x_194:
[----:B0-----:R0:W1:Y:S02]  /*7850*/  SYNCS.PHASECHK.TRANS64.TRYWAIT P0, [R8+URZ], R5 ;  /* 0x00000005080075a7 */ /* 0x001064000800017f */
[----:B-1----:R-:W-:Y:S05]  /*7860*/  @!P0 NANOSLEEP.SYNCS 0x989680 ;  /* 0x009896800000895d */ /* 0x002fea0003900000 */
[----:B------:R-:W1:Y:S02]  /*7870*/  @!P0 SYNCS.PHASECHK.TRANS64 P0, [R8+URZ], R5 ;  /* 0x00000005080085a7 */ /* 0x000e64000800007f */
[----:B-1----:R-:W-:Y:S05]  /*7880*/  @!P0 BRA `(.L_x_194) ;  /* 0xfffffffc00f08947 */ /* 0x002fea000383ffff */
[----:B------:R-:W-:Y:S05]  /*7890*/  BRA `(.L_x_221) ;  /* 0xfffffff4003c7947 */ /* 0x000fea000383ffff */
.L_x_195:
[----:B0-----:R0:W1:Y:S02]  /*78a0*/  SYNCS.PHASECHK.TRANS64.TRYWAIT P0, [R9+URZ], R4 ;  /* 0x00000004090075a7 */ /* 0x001064000800017f */
[----:B-1----:R-:W-:Y:S05]  /*78b0*/  @!P0 NANOSLEEP.SYNCS 0x989680 ;  /* 0x009896800000895d */ /* 0x002fea0003900000 */
[----:B------:R-:W1:Y:S02]  /*78c0*/  @!P0 SYNCS.PHASECHK.TRANS64 P0, [R9+URZ], R4 ;  /* 0x00000004090085a7 */ /* 0x000e64000800007f */
[----:B-1----:R-:W-:Y:S05]  /*78d0*/  @!P0 BRA `(.L_x_195) ;  /* 0xfffffffc00f08947 */ /* 0x002fea000383ffff */
[----:B------:R-:W-:Y:S05]  /*78e0*/  BRA `(.L_x_222) ;  /* 0xfffffff4004c7947 */ /* 0x000fea000383ffff */
.L_x_196:
[----:B0-----:R0:W1:Y:S02]  /*78f0*/  SYNCS.PHASECHK.TRANS64.TRYWAIT P0, [R8+URZ], R5 ;  /* 0x00000005080075a7 */ /* 0x001064000800017f */
[----:B-1----:R-:W-:Y:S05]  /*7900*/  @!P0 NANOSLEEP.SYNCS 0x989680 ;  /* 0x009896800000895d */ /* 0x002fea0003900000 */
[----:B------:R-:W1:Y:S02]  /*7910*/  @!P0 SYNCS.PHASECHK.TRANS64 P0, [R8+URZ], R5 ;  /* 0x00000005080085a7 */ /* 0x000e64000800007f */
[----:B-1----:R-:W-:Y:S05]  /*7920*/  @!P0 BRA `(.L_x_196) ;  /* 0xfffffffc00f08947 */ /* 0x002fea000383ffff */
[----:B------:R-:W-:Y:S05]  /*7930*/  BRA `(.L_x_223) ;  /* 0xfffffff4005c7947 */ /* 0x000fea000383ffff */
.L_x_197:
[----:B0-----:R0:W1:Y:S02]  /*7940*/  SYNCS.PHASECHK.TRANS64.TRYWAIT P0, [R9+URZ], R4 ;  /* 0x00000004090075a7 */ /* 0x001064000800017f */
[----:B-1----:R-:W-:Y:S05]  /*7950*/  @!P0 NANOSLEEP.SYNCS 0x989680 ;  /* 0x009896800000895d */ /* 0x002fea0003900000 */
[----:B------:R-:W1:Y:S02]  /*7960*/  @!P0 SYNCS.PHASECHK.TRANS64 P0, [R9+URZ], R4 ;  /* 0x00000004090085a7 */ /* 0x000e64000800007f */
[----:B-1----:R-:W-:Y:S05]  /*7970*/  @!P0 BRA `(.L_x_197) ;  /* 0xfffffffc00f08947 */ /* 0x002fea000383ffff */
[----:B------:R-:W-:Y:S05]  /*7980*/  BRA `(.L_x_224) ;  /* 0xfffffff4006c7947 */ /* 0x000fea000383ffff */
.L_x_198:
[----:B0-----:R0:W1:Y:S02]  /*7990*/  SYNCS.PHASECHK.TRANS64.TRYWAIT P0, [R8+URZ], R5 ;  /* 0x00000005080075a7 */ /* 0x001064000800017f */
[----:B-1----:R-:W-:Y:S05]  /*79a0*/  @!P0 NANOSLEEP.SYNCS 0x989680 ;  /* 0x009896800000895d */ /* 0x002fea0003900000 */
[----:B------:R-:W1:Y:S02]  /*79b0*/  @!P0 SYNCS.PHASECHK.TRANS64 P0, [R8+URZ], R5 ;  /* 0x00000005080085a7 */ /* 0x000e64000800007f */
[----:B-1----:R-:W-:Y:S05]  /*79c0*/  @!P0 BRA `(.L_x_198) ;  /* 0xfffffffc00f08947 */ /* 0x002fea000383ffff */
[----:B------:R-:W-:Y:S05]  /*79d0*/  BRA `(.L_x_225) ;  /* 0xfffffff4007c7947 */ /* 0x000fea000383ffff */
.L_x_199:
[----:B0-----:R0:W1:Y:S02]  /*79e0*/  SYNCS.PHASECHK.TRANS64.TRYWAIT P0, [R9+URZ], R4 ;  /* 0x00000004090075a7 */ /* 0x001064000800017f */
[----:B-1----:R-:W-:Y:S05]  /*79f0*/  @!P0 NANOSLEEP.SYNCS 0x989680 ;  /* 0x009896800000895d */ /* 0x002fea0003900000 */
[----:B------:R-:W1:Y:S02]  /*7a00*/  @!P0 SYNCS.PHASECHK.TRANS64 P0, [R9+URZ], R4 ;  /* 0x00000004090085a7 */ /* 0x000e64000800007f */
[----:B-1----:R-:W-:Y:S05]  /*7a10*/  @!P0 BRA `(.L_x_199) ;  /* 0xfffffffc00f08947 */ /* 0x002fea000383ffff */
[----:B------:R-:W-:Y:S05]  /*7a20*/  BRA `(.L_x_226) ;  /* 0xfffffff4008c7947 */ /* 0x000fea000383ffff */
.L_x_200:
[----:B0-----:R0:W1:Y:S02]  /*7a30*/  SYNCS.PHASECHK.TRANS64.TRYWAIT P0, [R8+URZ], R5 ;  /* 0x00000005080075a7 */ /* 0x001064000800017f */
[----:B-1----:R-:W-:Y:S05]  /*7a40*/  @!P0 NANOSLEEP.SYNCS 0x989680 ;  /* 0x009896800000895d */ /* 0x002fea0003900000 */
[----:B------:R-:W1:Y:S02]  /*7a50*/  @!P0 SYNCS.PHASECHK.TRANS64 P0, [R8+URZ], R5 ;  /* 0x00000005080085a7 */ /* 0x000e64000800007f */
[----:B-1----:R-:W-:Y:S05]  /*7a60*/  @!P0 BRA `(.L_x_200) ;  /* 0xfffffffc00f08947 */ /* 0x002fea000383ffff */
[----:B------:R-:W-:Y:S05]  /*7a70*/  BRA `(.L_x_227) ;  /* 0xfffffff4009c7947 */ /* 0x000fea000383ffff */
.L_x_201:
[----:B0-----:R0:W1:Y:S02]  /*7a80*/  SYNCS.PHASECHK.TRANS64.TRYWAIT P0, [R9+URZ], R4 ;  /* 0x00000004090075a7 */ /* 0x001064000800017f */
[----:B-1----:R-:W-:Y:S05]  /*7a90*/  @!P0 NANOSLEEP.SYNCS 0x989680 ;  /* 0x009896800000895d */ /* 0x002fea0003900000 */
[----:B------:R-:W1:Y:S02]  /*7aa0*/  @!P0 SYNCS.PHASECHK.TRANS64 P0, [R9+URZ], R4 ;  /* 0x00000004090085a7 */ /* 0x000e64000800007f */
[----:B-1----:R-:W-:Y:S05]  /*7ab0*/  @!P0 BRA `(.L_x_201) ;  /* 0xfffffffc00f08947 */ /* 0x002fea000383ffff */
[----:B------:R-:W-:Y:S05]  /*7ac0*/  BRA `(.L_x_228) ;  /* 0xfffffff400ac7947 */ /* 0x000fea000383ffff */
.L_x_202:
[----:B0-----:R0:W1:Y:S02]  /*7ad0*/  SYNCS.PHASECHK.TRANS64.TRYWAIT P0, [R8+URZ], R5 ;  /* 0x00000005080075a7 */ /* 0x001064000800017f */
[----:B-1----:R-:W-:Y:S05]  /*7ae0*/  @!P0 NANOSLEEP.SYNCS 0x989680 ;  /* 0x009896800000895d */ /* 0x002fea0003900000 */
[----:B------:R-:W1:Y:S02]  /*7af0*/  @!P0 SYNCS.PHASECHK.TRANS64 P0, [R8+URZ], R5 ;  /* 0x00000005080085a7 */ /* 0x000e64000800007f */
[----:B-1----:R-:W-:Y:S05]  /*7b00*/  @!P0 BRA `(.L_x_202) ;  /* 0xfffffffc00f08947 */ /* 0x002fea000383ffff */
[----:B------:R-:W-:Y:S05]  /*7b10*/  BRA `(.L_x_229) ;  /* 0xfffffff400bc7947 */ /* 0x000fea000383ffff */
.L_x_203:
[----:B0-----:R0:W1:Y:S02]  /*7b20*/  SYNCS.PHASECHK.TRANS64.TRYWAIT P0, [R9+URZ], R4 ;  /* 0x00000004090075a7 */ /* 0x001064000800017f */
[----:B-1----:R-:W-:Y:S05]  /*7b30*/  @!P0 NANOSLEEP.SYNCS 0x989680 ;  /* 0x009896800000895d */ /* 0x002fea0003900000 */
[----:B------:R-:W1:Y:S02]  /*7b40*/  @!P0 SYNCS.PHASECHK.TRANS64 P0, [R9+URZ], R4 ;  /* 0x00000004090085a7 */ /* 0x000e64000800007f */
[----:B-1----:R-:W-:Y:S05]  /*7b50*/  @!P0 BRA `(.L_x_203) ;  /* 0xfffffffc00f08947 */ /* 0x002fea000383ffff */
[----:B------:R-:W-:Y:S05]  /*7b60*/  BRA `(.L_x_230) ;  /* 0xfffffff400cc7947 */ /* 0x000fea000383ffff */
.L_x_204:
[----:B0-----:R0:W1:Y:S02]  /*7b70*/  SYNCS.PHASECHK.TRANS64.TRYWAIT P0, [R8+URZ], R5 ;  /* 0x00000005080075a7 */ /* 0x001064000800017f */
[----:B-1----:R-:W-:Y:S05]  /*7b80*/  @!P0 NANOSLEEP.SYNCS 0x989680 ;  /* 0x009896800000895d */ /* 0x002fea0003900000 */
[----:B------:R-:W1:Y:S02]  /*7b90*/  @!P0 SYNCS.PHASECHK.TRANS64 P0, [R8+URZ], R5 ;  /* 0x00000005080085a7 */ /* 0x000e64000800007f */
[----:B-1----:R-:W-:Y:S05]  /*7ba0*/  @!P0 BRA `(.L_x_204) ;  /* 0xfffffffc00f08947 */ /* 0x002fea000383ffff */
[----:B------:R-:W-:Y:S05]  /*7bb0*/  BRA `(.L_x_231) ;  /* 0xfffffff400dc7947 */ /* 0x000fea000383ffff */
.L_x_205:
[----:B-1----:R1:W2:Y:S02]  /*7bc0*/  SYNCS.PHASECHK.TRANS64.TRYWAIT P0, [R11+URZ], R6 ;  /* 0x000000060b0075a7 */ /* 0x0022a4000800017f */
[----:B--2---:R-:W-:Y:S05]  /*7bd0*/  @!P0 NANOSLEEP.SYNCS 0x989680 ;  /* 0x009896800000895d */ /* 0x004fea0003900000 */
[----:B------:R-:W2:Y:S02]  /*7be0*/  @!P0 SYNCS.PHASECHK.TRANS64 P0, [R11+URZ], R6 ;  /* 0x000000060b0085a7 */ /* 0x000ea4000800007f */
[----:B--2---:R-:W-:Y:S05]  /*7bf0*/  @!P0 BRA `(.L_x_205) ;  /* 0xfffffffc00f08947 */ /* 0x004fea000383ffff */
[----:B------:R-:W-:Y:S05]  /*7c00*/  BRA `(.L_x_232) ;  /* 0xfffffff400e47947 */ /* 0x000fea000383ffff */
.L_x_233:
[----:B------:R-:W-:-:S00]  /*7c10*/  BRA `(.L_x_233) ;  /* 0xfffffffc00fc7947 */ /* 0x000fc0000383ffff */
[----:B------:R-:W-:-:S00]  /*7c20*/  NOP ;  /* 0x0000000000007918 */ /* 0x000fc00000000000 */
        /* <DEDUP_REMOVED lines=13> */
.L_x_234:


//--------------------- .nv.global.init           --------------------------
	.section	.nv.global.init,"aw",@progbits
.nv.global.init:
	.type		$str$22,@object
	.size		$str$22,($str$23 - $str$22)
$str$22:
        /*0000*/ 	.byte	0x6b, 0x5f, 0x74, 0x69, 0x6c, 0x65, 0x5f, 0x63, 0x6f, 0x75, 0x6e, 0x74, 0x20, 0x3e, 0x3d, 0x20
        /*0010*/ 	.byte	0x31, 0x00
	.type		$str$23,@object
	.size		$str$23,(__unnamed_1 - $str$23)
$str$23:
        /*0012*/ 	.byte	0x2f, 0x74, 0x6d, 0x70, 0x2f, 0x63, 0x75, 0x74, 0x6c, 0x61, 0x73, 0x73, 0x5f, 0x73, 0x77, 0x65
        /*0022*/ 	.byte	0x65, 0x70, 0x5f, 0x73, 0x72, 0x63, 0x2f, 0x69, 0x6e, 0x63, 0x6c, 0x75, 0x64, 0x65, 0x2f, 0x63
        /*0032*/ 	.byte	0x75, 0x74, 0x6c, 0x61, 0x73, 0x73, 0x2f, 0x67, 0x65, 0x6d, 0x6d, 0x2f, 0x63, 0x6f, 0x6c, 0x6c
        /*0042*/ 	.byte	0x65, 0x63, 0x74, 0x69, 0x76, 0x65, 0x2f, 0x73, 0x6d, 0x39, 0x30, 0x5f, 0x6d, 0x6d, 0x61, 0x5f
        /*0052*/ 	.byte	0x74, 0x6d, 0x61, 0x5f, 0x67, 0x6d, 0x6d, 0x61, 0x5f, 0x73, 0x73, 0x5f, 0x77, 0x61, 0x72, 0x70
        /*0062*/ 	.byte	0x73, 0x70, 0x65, 0x63, 0x69, 0x61, 0x6c, 0x69, 0x7a, 0x65, 0x64, 0x2e, 0x68, 0x70, 0x70, 0x00
	.type		__unnamed_1,@object
	.size		__unnamed_1,(.L_0 - __unnamed_1)
__unnamed_1:
        /*0072*/ 	.byte	0x76, 0x6f, 0x69, 0x64, 0x20, 0x63, 0x75, 0x74, 0x6c, 0x61, 0x73, 0x73, 0x3a, 0x3a, 0x67, 0x65
        /* <DEDUP_REMOVED lines=172> */
        /*0b42*/ 	.byte	0x74, 0x69, 0x74, 0x79, 0x5d, 0x00
.L_0:


//--------------------- .nv.shared._ZN7cutlass13device_kernelINS_4gemm6kernel13GemmUniversalIN4cute5tupleIJiiiiEEENS1_10collective13CollectiveMmaINS1_34MainloopSm90TmaGmmaWarpSpecializedILi18ENS5_IJNS4_1CILi1EEENSA_ILi2EEESB_EEENS1_32KernelTmaWarpSpecializedPingpongEEENS5_IJNSA_ILi64EEENSA_ILi128EEESG_EEEaNS5_IJlSB_lEEEaSJ_NS4_8TiledMMAINS4_8MMA_AtomIJNS4_4SM904GMMA27MMA_64x128x32_S32S8S8_SS_TNEEEENS4_6LayoutINS5_IJSB_SB_SB_EEENS5_IJNSA_ILi0EEESS_SS_EEEEENS5_IJNS4_10UnderscoreESV_SV_EEEEENS4_23SM90_TMA_LOAD_MULTICASTENS4_14ComposedLayoutINS4_7SwizzleILi2ELi4ELi3EEENS4_18smem_ptr_flag_bitsILi8EEENSQ_INS5_IJNSA_ILi8EEESG_EEENS5_IJSG_SB_EEEEEEEvNS4_8identityENS4_13SM90_TMA_LOADES18_vS19_EENS_8epilogue10collective6detail29Sm90TmaWarpSpecializedAdapterINS1D_15DefaultEpilogueIaSJ_SJ_NS1C_6thread17LinearCombinationIaLi1EiiLNS1H_9ScaleType4KindE0ELNS_15FloatRoundStyleE2EaEENS1_15EpilogueDefaultEEEEEvvEEEEvNT_6ParamsE --------------------------
	.section	.nv.shared._ZN7cutlass13device_kernelINS_4gemm6kernel13GemmUniversalIN4cute5tupleIJiiiiEEENS1_10collective13CollectiveMmaINS1_34MainloopSm90TmaGmmaWarpSpecializedILi18ENS5_IJNS4_1CILi1EEENSA_ILi2EEESB_EEENS1_32KernelTmaWarpSpecializedPingpongEEENS5_IJNSA_ILi64EEENSA_ILi128EEESG_EEEaNS5_IJlSB_lEEEaSJ_NS4_8TiledMMAINS4_8MMA_AtomIJNS4_4SM904GMMA27MMA_64x128x32_S32S8S8_SS_TNEEEENS4_6LayoutINS5_IJSB_SB_SB_EEENS5_IJNSA_ILi0EEESS_SS_EEEEENS5_IJNS4_10UnderscoreESV_SV_EEEEENS4_23SM90_TMA_LOAD_MULTICASTENS4_14ComposedLayoutINS4_7SwizzleILi2ELi4ELi3EEENS4_18smem_ptr_flag_bitsILi8EEENSQ_INS5_IJNSA_ILi8EEESG_EEENS5_IJSG_SB_EEEEEEEvNS4_8identityENS4_13SM90_TMA_LOADES18_vS19_EENS_8epilogue10collective6detail29Sm90TmaWarpSpecializedAdapterINS1D_15DefaultEpilogueIaSJ_SJ_NS1C_6thread17LinearCombinationIaLi1EiiLNS1H_9ScaleType4KindE0ELNS_15FloatRoundStyleE2EaEENS1_15EpilogueDefaultEEEEEvvEEEEvNT_6ParamsE,"aw",@nobits
	.sectionflags	@""
	.align	16
	.zero		1024


//--------------------- .nv.shared.reserved.0     --------------------------
	.section	.nv.shared.reserved.0,"aw",@nobits
	.weak		__nv_reservedSMEM_offset_0_alias
	.size		__nv_reservedSMEM_offset_0_alias, 0, 0
	.other		__nv_reservedSMEM_offset_0_alias,@"STO_CUDA_RESERVED_SHARED STV_DEFAULT"
__nv_reservedSMEM_offset_0_alias:
	.zero		0


//--------------------- .nv.global                --------------------------
	.section	.nv.global,"aw",@nobits
.nv.global:
	.type		_ZN40_INTERNAL_ccd5f0a5_4_k_cu_2918931a_235204cute1_E,@object
	.size		_ZN40_INTERNAL_ccd5f0a5_4_k_cu_2918931a_235204cute1_E,(_ZN40_INTERNAL_ccd5f0a5_4_k_cu_2918931a_235204cuda3std3__45__cpo6cbeginE - _ZN40_INTERNAL_ccd5f0a5_4_k_cu_2918931a_235204cute1_E)
_ZN40_INTERNAL_ccd5f0a5_4_k_cu_2918931a_235204cute1_E:
	.zero		1
	.type		_ZN40_INTERNAL_ccd5f0a5_4_k_cu_2918931a_235204cuda3std3__45__cpo6cbeginE,@object
	.size		_ZN40_INTERNAL_ccd5f0a5_4_k_cu_2918931a_235204cuda3std3__45__cpo6cbeginE,(_ZN40_INTERNAL_ccd5f0a5_4_k_cu_2918931a_235204cuda3std3__48in_placeE - _ZN40_INTERNAL_ccd5f0a5_4_k_cu_2918931a_235204cuda3std3__45__cpo6cbeginE)
_ZN40_INTERNAL_ccd5f0a5_4_k_cu_2918931a_235204cuda3std3__45__cpo6cbeginE:
	.zero		1
	.type		_ZN40_INTERNAL_ccd5f0a5_4_k_cu_2918931a_235204cuda3std3__48in_placeE,@object
	.size		_ZN40_INTERNAL_ccd5f0a5_4_k_cu_2918931a_235204cuda3std3__48in_placeE,(_ZN40_INTERNAL_ccd5f0a5_4_k_cu_2918931a_235204cuda3std6ranges3__45__cpo9iter_moveE - _ZN40_INTERNAL_ccd5f0a5_4_k_cu_2918931a_235204cuda3std3__48in_placeE)
_ZN40_INTERNAL_ccd5f0a5_4_k_cu_2918931a_235204cuda3std3__48in_placeE:
	.zero		1
	.type		_ZN40_INTERNAL_ccd5f0a5_4_k_cu_2918931a_235204cuda3std6ranges3__45__cpo9iter_moveE,@object
	.size		_ZN40_INTERNAL_ccd5f0a5_4_k_cu_2918931a_235204cuda3std6ranges3__45__cpo9iter_moveE,(_ZN40_INTERNAL_ccd5f0a5_4_k_cu_2918931a_235204cuda3std3__45__cpo5beginE - _ZN40_INTERNAL_ccd5f0a5_4_k_cu_2918931a_235204cuda3std6ranges3__45__cpo9iter_moveE)
_ZN40_INTERNAL_ccd5f0a5_4_k_cu_2918931a_235204cuda3std6ranges3__45__cpo9iter_moveE:
	.zero		1
	.type		_ZN40_INTERNAL_ccd5f0a5_4_k_cu_2918931a_235204cuda3std3__45__cpo5beginE,@object
	.size		_ZN40_INTERNAL_ccd5f0a5_4_k_cu_2918931a_235204cuda3std3__45__cpo5beginE,(_ZN40_INTERNAL_ccd5f0a5_4_k_cu_2918931a_235204cuda3std3__442_GLOBAL__N__ccd5f0a5_4_k_cu_2918931a_235206ignoreE - _ZN40_INTERNAL_ccd5f0a5_4_k_cu_2918931a_235204cuda3std3__45__cpo5beginE)
_ZN40_INTERNAL_ccd5f0a5_4_k_cu_2918931a_235204cuda3std3__45__cpo5beginE:
	.zero		1
	.type		_ZN40_INTERNAL_ccd5f0a5_4_k_cu_2918931a_235204cuda3std3__442_GLOBAL__N__ccd5f0a5_4_k_cu_2918931a_235206ignoreE,@object
	.size		_ZN40_INTERNAL_ccd5f0a5_4_k_cu_2918931a_235204cuda3std3__442_GLOBAL__N__ccd5f0a5_4_k_cu_2918931a_235206ignoreE,(_ZN40_INTERNAL_ccd5f0a5_4_k_cu_2918931a_235204cute7productE - _ZN40_INTERNAL_ccd5f0a5_4_k_cu_2918931a_235204cuda3std3__442_GLOBAL__N__ccd5f0a5_4_k_cu_2918931a_235206ignoreE)
_ZN40_INTERNAL_ccd5f0a5_4_k_cu_2918931a_235204cuda3std3__442_GLOBAL__N__ccd5f0a5_4_k_cu_2918931a_235206ignoreE:
	.zero		1
	.type		_ZN40_INTERNAL_ccd5f0a5_4_k_cu_2918931a_235204cute7productE,@object
	.size		_ZN40_INTERNAL_ccd5f0a5_4_k_cu_2918931a_235204cute7productE,(_ZN40_INTERNAL_ccd5f0a5_4_k_cu_2918931a_235204cuda3std3__45__cpo3endE - _ZN40_INTERNAL_ccd5f0a5_4_k_cu_2918931a_235204cute7productE)
_ZN40_INTERNAL_ccd5f0a5_4_k_cu_2918931a_235204cute7productE:
	.zero		1
	.type		_ZN40_INTERNAL_ccd5f0a5_4_k_cu_2918931a_235204cuda3std3__45__cpo3endE,@object
	.size		_ZN40_INTERNAL_ccd5f0a5_4_k_cu_2918931a_235204cuda3std3__45__cpo3endE,(_ZN40_INTERNAL_ccd5f0a5_4_k_cu_2918931a_235204cuda3std3__419piecewise_constructE - _ZN40_INTERNAL_ccd5f0a5_4_k_cu_2918931a_235204cuda3std3__45__cpo3endE)
_ZN40_INTERNAL_ccd5f0a5_4_k_cu_2918931a_235204cuda3std3__45__cpo3endE:
	.zero		1
	.type		_ZN40_INTERNAL_ccd5f0a5_4_k_cu_2918931a_235204cuda3std3__419piecewise_constructE,@object
	.size		_ZN40_INTERNAL_ccd5f0a5_4_k_cu_2918931a_235204cuda3std3__419piecewise_constructE,(_ZN40_INTERNAL_ccd5f0a5_4_k_cu_2918931a_235204cuda3std3__45__cpo4cendE - _ZN40_INTERNAL_ccd5f0a5_4_k_cu_2918931a_235204cuda3std3__419piecewise_constructE)
_ZN40_INTERNAL_ccd5f0a5_4_k_cu_2918931a_235204cuda3std3__419piecewise_constructE:
	.zero		1
	.type		_ZN40_INTERNAL_ccd5f0a5_4_k_cu_2918931a_235204cuda3std3__45__cpo4cendE,@object
	.size		_ZN40_INTERNAL_ccd5f0a5_4_k_cu_2918931a_235204cuda3std3__45__cpo4cendE,(_ZN40_INTERNAL_ccd5f0a5_4_k_cu_2918931a_235204cuda3std6ranges3__45__cpo4swapE - _ZN40_INTERNAL_ccd5f0a5_4_k_cu_2918931a_235204cuda3std3__45__cpo4cendE)
_ZN40_INTERNAL_ccd5f0a5_4_k_cu_2918931a_235204cuda3std3__45__cpo4cendE:
	.zero		1
	.type		_ZN40_INTERNAL_ccd5f0a5_4_k_cu_2918931a_235204cuda3std6ranges3__45__cpo4swapE,@object
	.size		_ZN40_INTERNAL_ccd5f0a5_4_k_cu_2918931a_235204cuda3std6ranges3__45__cpo4swapE,(.L_8 - _ZN40_INTERNAL_ccd5f0a5_4_k_cu_2918931a_235204cuda3std6ranges3__45__cpo4swapE)
_ZN40_INTERNAL_ccd5f0a5_4_k_cu_2918931a_235204cuda3std6ranges3__45__cpo4swapE:
	.zero		1
.L_8:


//--------------------- .nv.constant0._ZN7cutlass13device_kernelINS_4gemm6kernel13GemmUniversalIN4cute5tupleIJiiiiEEENS1_10collective13CollectiveMmaINS1_34MainloopSm90TmaGmmaWarpSpecializedILi18ENS5_IJNS4_1CILi1EEENSA_ILi2EEESB_EEENS1_32KernelTmaWarpSpecializedPingpongEEENS5_IJNSA_ILi64EEENSA_ILi128EEESG_EEEaNS5_IJlSB_lEEEaSJ_NS4_8TiledMMAINS4_8MMA_AtomIJNS4_4SM904GMMA27MMA_64x128x32_S32S8S8_SS_TNEEEENS4_6LayoutINS5_IJSB_SB_SB_EEENS5_IJNSA_ILi0EEESS_SS_EEEEENS5_IJNS4_10UnderscoreESV_SV_EEEEENS4_23SM90_TMA_LOAD_MULTICASTENS4_14ComposedLayoutINS4_7SwizzleILi2ELi4ELi3EEENS4_18smem_ptr_flag_bitsILi8EEENSQ_INS5_IJNSA_ILi8EEESG_EEENS5_IJSG_SB_EEEEEEEvNS4_8identityENS4_13SM90_TMA_LOADES18_vS19_EENS_8epilogue10collective6detail29Sm90TmaWarpSpecializedAdapterINS1D_15DefaultEpilogueIaSJ_SJ_NS1C_6thread17LinearCombinationIaLi1EiiLNS1H_9ScaleType4KindE0ELNS_15FloatRoundStyleE2EaEENS1_15EpilogueDefaultEEEEEvvEEEEvNT_6ParamsE --------------------------
	.section	.nv.constant0._ZN7cutlass13device_kernelINS_4gemm6kernel13GemmUniversalIN4cute5tupleIJiiiiEEENS1_10collective13CollectiveMmaINS1_34MainloopSm90TmaGmmaWarpSpecializedILi18ENS5_IJNS4_1CILi1EEENSA_ILi2EEESB_EEENS1_32KernelTmaWarpSpecializedPingpongEEENS5_IJNSA_ILi64EEENSA_ILi128EEESG_EEEaNS5_IJlSB_lEEEaSJ_NS4_8TiledMMAINS4_8MMA_AtomIJNS4_4SM904GMMA27MMA_64x128x32_S32S8S8_SS_TNEEEENS4_6LayoutINS5_IJSB_SB_SB_EEENS5_IJNSA_ILi0EEESS_SS_EEEEENS5_IJNS4_10UnderscoreESV_SV_EEEEENS4_23SM90_TMA_LOAD_MULTICASTENS4_14ComposedLayoutINS4_7SwizzleILi2ELi4ELi3EEENS4_18smem_ptr_flag_bitsILi8EEENSQ_INS5_IJNSA_ILi8EEESG_EEENS5_IJSG_SB_EEEEEEEvNS4_8identityENS4_13SM90_TMA_LOADES18_vS19_EENS_8epilogue10collective6detail29Sm90TmaWarpSpecializedAdapterINS1D_15DefaultEpilogueIaSJ_SJ_NS1C_6thread17LinearCombinationIaLi1EiiLNS1H_9ScaleType4KindE0ELNS_15FloatRoundStyleE2EaEENS1_15EpilogueDefaultEEEEEvvEEEEvNT_6ParamsE,"a",@progbits
	.sectionflags	@""
	.align	4
.nv.constant0._ZN7cutlass13device_kernelINS_4gemm6kernel13GemmUniversalIN4cute5tupleIJiiiiEEENS1_10collective13CollectiveMmaINS1_34MainloopSm90TmaGmmaWarpSpecializedILi18ENS5_IJNS4_1CILi1EEENSA_ILi2EEESB_EEENS1_32KernelTmaWarpSpecializedPingpongEEENS5_IJNSA_ILi64EEENSA_ILi128EEESG_EEEaNS5_IJlSB_lEEEaSJ_NS4_8TiledMMAINS4_8MMA_AtomIJNS4_4SM904GMMA27MMA_64x128x32_S32S8S8_SS_TNEEEENS4_6LayoutINS5_IJSB_SB_SB_EEENS5_IJNSA_ILi0EEESS_SS_EEEEENS5_IJNS4_10UnderscoreESV_SV_EEEEENS4_23SM90_TMA_LOAD_MULTICASTENS4_14ComposedLayoutINS4_7SwizzleILi2ELi4ELi3EEENS4_18smem_ptr_flag_bitsILi8EEENSQ_INS5_IJNSA_ILi8EEESG_EEENS5_IJSG_SB_EEEEEEEvNS4_8identityENS4_13SM90_TMA_LOADES18_vS19_EENS_8epilogue10collective6detail29Sm90TmaWarpSpecializedAdapterINS1D_15DefaultEpilogueIaSJ_SJ_NS1C_6thread17LinearCombinationIaLi1EiiLNS1H_9ScaleType4KindE0ELNS_15FloatRoundStyleE2EaEENS1_15EpilogueDefaultEEEEEvvEEEEvNT_6ParamsE:
	.zero		1664


//--------------------- SYMBOLS --------------------------

	.type		.nv.reservedSmem.offset0,@object
	.size		.nv.reservedSmem.offset0,0x4
	.type		__assertfail,@function
